def gluon_mma(
    a_ptr,
    b_ptr,
    c_ptr,
    M: gl.constexpr,
    N: gl.constexpr,
    K: gl.constexpr,
    BLK_A: gl.constexpr,
    BLK_B: gl.constexpr,
    SHARED_A: gl.constexpr,
    SHARED_B: gl.constexpr,
    ACC_LAYOUT: gl.constexpr,
    TMEM_LAYOUT: gl.constexpr,
    USE_TCGEN05: gl.constexpr,
    IS_ASYNC: gl.constexpr,
):
    offs_m = gl.arange(0, M, layout=gl.SliceLayout(1, BLK_A))
    offs_ka = gl.arange(0, K, layout=gl.SliceLayout(0, BLK_A))
    offs_kb = gl.arange(0, K, layout=gl.SliceLayout(1, BLK_B))
    offs_n = gl.arange(0, N, layout=gl.SliceLayout(0, BLK_B))
    a = gl.load(a_ptr + offs_m[:, None] * K + offs_ka[None, :])
    b = gl.load(b_ptr + offs_kb[:, None] * N + offs_n[None, :])
    a_smem = gl.allocate_shared_memory(a.dtype, [M, K], SHARED_A, a)
    b_smem = gl.allocate_shared_memory(b.dtype, [K, N], SHARED_B, b)

    if USE_TCGEN05:
        fence_async_shared()
        bar = gl.allocate_shared_memory(gl.int64, [1], mbarrier.MBarrierLayout())
        mbarrier.init(bar, count=1)
        acc_tmem = allocate_tensor_memory(gl.float32, [M, N], TMEM_LAYOUT)
        tcgen05_mma(a_smem, b_smem, acc_tmem, use_acc=False)
        tcgen05_commit(bar)
        mbarrier.wait(bar, phase=0)
        mbarrier.invalidate(bar)
        acc = acc_tmem.load(ACC_LAYOUT)
    else:
        acc = gl.zeros([M, N], dtype=gl.float32, layout=ACC_LAYOUT)
        acc = hopper.warpgroup_mma(a_smem, b_smem, acc, is_async=IS_ASYNC)
        if IS_ASYNC:
            acc = hopper.warpgroup_mma_wait(num_outstanding=0, deps=[acc])

    out_layout: gl.constexpr = gl.BlockedLayout(
        [1, 1], [1, 32], [gl.num_warps(), 1], [1, 0]
    )
    acc = gl.convert_layout(acc, out_layout)
    offs_cm = gl.arange(0, M, layout=gl.SliceLayout(1, out_layout))
    offs_cn = gl.arange(0, N, layout=gl.SliceLayout(0, out_layout))
    gl.store(c_ptr + offs_cm[:, None] * N + offs_cn[None, :], acc)

# config = {"BLOCK_K": 16, "BLOCK_M": 128, "BLOCK_N": 128, "arch": "sm_90", "dtype": "fp16", "is_async": 1, "num_warps": 4}
# arch = sm_90


// ===== COMPILED SASS (sm_90a) =====

	.target	sm_90a

	.elftype	@"ET_EXEC"


//--------------------- .note.nv.tkinfo           --------------------------
	.section	.note.nv.tkinfo,"",@"SHT_NOTE"
	.sectionflags	@"SHF_NOTE_NV_TKINFO"
	.tkinfo
        /*0018*/ 	.word	0x00000002
        /*0030*/ 	.string	""
        /*0030*/ 	.string	"ptxas"
        /*0030*/ 	.string	"Cuda compilation tools, release 13.0, V13.0.88"
        /*0030*/ 	.string	"Build cuda_13.0.r13.0/compiler.36424714_0"
        /*0030*/ 	.string	"-v  -suppress-debug-info  -lineinfo  -arch sm_90a "



//--------------------- .note.nv.cuinfo           --------------------------
	.section	.note.nv.cuinfo,"",@"SHT_NOTE"
	.sectionflags	@"SHF_NOTE_NV_CUINFO"
        /*0018*/ 	.short	0x0002
        /*001a*/ 	.short	0x005a
        /*001c*/ 	.short	0x0082
	.zero		2


//--------------------- .nv.info                  --------------------------
	.section	.nv.info,"",@"SHT_CUDA_INFO"
	.align	4


	//----- nvinfo : EIATTR_REGCOUNT
	.align		4
        /*0000*/ 	.byte	0x04, 0x2f
        /*0002*/ 	.short	(.L_1 - .L_0)
	.align		4
.L_0:
        /*0004*/ 	.word	index@(gluon_mma)
        /*0008*/ 	.word	0x000000da


	//----- nvinfo : EIATTR_FRAME_SIZE
	.align		4
.L_1:
        /*000c*/ 	.byte	0x04, 0x11
        /*000e*/ 	.short	(.L_3 - .L_2)
	.align		4
.L_2:
        /*0010*/ 	.word	index@(gluon_mma)
        /*0014*/ 	.word	0x00000000


	//----- nvinfo : EIATTR_MIN_STACK_SIZE
	.align		4
.L_3:
        /*0018*/ 	.byte	0x04, 0x12
        /*001a*/ 	.short	(.L_5 - .L_4)
	.align		4
.L_4:
        /*001c*/ 	.word	index@(gluon_mma)
        /*0020*/ 	.word	0x00000000
.L_5:


//--------------------- .nv.compat                --------------------------
	.section	.nv.compat,"",@"SHT_CUDA_COMPAT_INFO"
	.align	4
        /*0000*/ 	.byte	0x02, 0x09, 0x01, 0x00, 0x02, 0x02, 0x04, 0x00, 0x02, 0x05, 0x05, 0x00, 0x03, 0x07, 0x01, 0x01
        /*0010*/ 	.byte	0x02, 0x03, 0x00, 0x00, 0x02, 0x06, 0x01, 0x00, 0x04, 0x0b, 0x08, 0x00, 0x00, 0x00, 0x00, 0x00
        /*0020*/ 	.byte	0x00, 0x00, 0x00, 0x00


//--------------------- .nv.info.gluon_mma        --------------------------
	.section	.nv.info.gluon_mma,"",@"SHT_CUDA_INFO"
	.sectionflags	@""
	.align	4


	//----- nvinfo : EIATTR_CUDA_API_VERSION
	.align		4
        /*0000*/ 	.byte	0x04, 0x37
        /*0002*/ 	.short	(.L_7 - .L_6)
.L_6:
        /*0004*/ 	.word	0x00000082


	//----- nvinfo : EIATTR_KPARAM_INFO
	.align		4
.L_7:
        /*0008*/ 	.byte	0x04, 0x17
        /*000a*/ 	.short	(.L_9 - .L_8)
.L_8:
        /*000c*/ 	.word	0x00000000
        /*0010*/ 	.short	0x0004
        /*0012*/ 	.short	0x0020
        /*0014*/ 	.byte	0x00, 0xf4, 0x21, 0x00


	//----- nvinfo : EIATTR_KPARAM_INFO
	.align		4
.L_9:
        /*0018*/ 	.byte	0x04, 0x17
        /*001a*/ 	.short	(.L_11 - .L_10)
.L_10:
        /*001c*/ 	.word	0x00000000
        /*0020*/ 	.short	0x0003
        /*0022*/ 	.short	0x0018
        /*0024*/ 	.byte	0x00, 0xf4, 0x21, 0x00


	//----- nvinfo : EIATTR_KPARAM_INFO
	.align		4
.L_11:
        /*0028*/ 	.byte	0x04, 0x17
        /*002a*/ 	.short	(.L_13 - .L_12)
.L_12:
        /*002c*/ 	.word	0x00000000
        /*0030*/ 	.short	0x0002
        /*0032*/ 	.short	0x0010
        /*0034*/ 	.byte	0x00, 0xf4, 0x21, 0x00


	//----- nvinfo : EIATTR_KPARAM_INFO
	.align		4
.L_13:
        /*0038*/ 	.byte	0x04, 0x17
        /*003a*/ 	.short	(.L_15 - .L_14)
.L_14:
        /*003c*/ 	.word	0x00000000
        /*0040*/ 	.short	0x0001
        /*0042*/ 	.short	0x0008
        /*0044*/ 	.byte	0x00, 0xf4, 0x21, 0x00


	//----- nvinfo : EIATTR_KPARAM_INFO
	.align		4
.L_15:
        /*0048*/ 	.byte	0x04, 0x17
        /*004a*/ 	.short	(.L_17 - .L_16)
.L_16:
        /*004c*/ 	.word	0x00000000
        /*0050*/ 	.short	0x0000
        /*0052*/ 	.short	0x0000
        /*0054*/ 	.byte	0x00, 0xf4, 0x21, 0x00


	//----- nvinfo : EIATTR_SPARSE_MMA_MASK
	.align		4
.L_17:
        /*0058*/ 	.byte	0x03, 0x50
        /*005a*/ 	.short	0x0000


	//----- nvinfo : EIATTR_MAXREG_COUNT
	.align		4
        /*005c*/ 	.byte	0x03, 0x1b
        /*005e*/ 	.short	0x00ff


	//----- nvinfo : EIATTR_NUM_BARRIERS
	.align		4
        /*0060*/ 	.byte	0x02, 0x4c
        /*0062*/ 	.byte	0x01
	.zero		1


	//----- nvinfo : EIATTR_MERCURY_ISA_VERSION
	.align		4
        /*0064*/ 	.byte	0x03, 0x5f
        /*0066*/ 	.short	0x0101


	//----- nvinfo : EIATTR_EXIT_INSTR_OFFSETS
	.align		4
        /*0068*/ 	.byte	0x04, 0x1c
        /*006a*/ 	.short	(.L_19 - .L_18)


	//   ....[0]....
.L_18:
        /*006c*/ 	.word	0x00003250


	//----- nvinfo : EIATTR_REQNTID
	.align		4
.L_19:
        /*0070*/ 	.byte	0x04, 0x10
        /*0072*/ 	.short	(.L_21 - .L_20)
.L_20:
        /*0074*/ 	.word	0x00000080
        /*0078*/ 	.word	0x00000001
        /*007c*/ 	.word	0x00000001


	//----- nvinfo : EIATTR_CBANK_PARAM_SIZE
	.align		4
.L_21:
        /*0080*/ 	.byte	0x03, 0x19
        /*0082*/ 	.short	0x0028


	//----- nvinfo : EIATTR_PARAM_CBANK
	.align		4
        /*0084*/ 	.byte	0x04, 0x0a
        /*0086*/ 	.short	(.L_23 - .L_22)
	.align		4
.L_22:
        /*0088*/ 	.word	index@(.nv.constant0.gluon_mma)
        /*008c*/ 	.short	0x0210
        /*008e*/ 	.short	0x0028


	//----- nvinfo : EIATTR_SW_WAR
	.align		4
.L_23:
        /*0090*/ 	.byte	0x04, 0x36
        /*0092*/ 	.short	(.L_25 - .L_24)
.L_24:
        /*0094*/ 	.word	0x00000008
.L_25:


//--------------------- .nv.callgraph             --------------------------
	.section	.nv.callgraph,"",@"SHT_CUDA_CALLGRAPH"
	.align	4
	.sectionentsize	8
	.align		4
        /*0000*/ 	.word	0x00000000
	.align		4
        /*0004*/ 	.word	0xffffffff
	.align		4
        /*0008*/ 	.word	0x00000000
	.align		4
        /*000c*/ 	.word	0xfffffffe
	.align		4
        /*0010*/ 	.word	0x00000000
	.align		4
        /*0014*/ 	.word	0xfffffffd
	.align		4
        /*0018*/ 	.word	0x00000000
	.align		4
        /*001c*/ 	.word	0xfffffffc


//--------------------- .text.gluon_mma           --------------------------
	.section	.text.gluon_mma,"ax",@progbits
	.align	128
        .global         gluon_mma
        .type           gluon_mma,@function
        .size           gluon_mma,(.L_x_1 - gluon_mma)
        .other          gluon_mma,@"STO_CUDA_ENTRY STV_DEFAULT"
gluon_mma:
.text.gluon_mma:
[----:B------:R-:W-:Y:S01]  /*0000*/  LDC R1, c[0x0][0x28] ;  /* 0x00000a00ff017b82 */ /* 0x000fe20000000800 */
[----:B------:R-:W0:Y:S01]  /*0010*/  S2R R0, SR_TID.X ;  /* 0x0000000000007919 */ /* 0x000e220000002100 */
[----:B------:R-:W-:Y:S01]  /*0020*/  ULDC.64 UR4, c[0x0][0x210] ;  /* 0x0000840000047ab9 */ /* 0x000fe20000000a00 */
[----:B------:R-:W-:-:S05]  /*0030*/  ULDC.64 UR10, c[0x0][0x208] ;  /* 0x00008200000a7ab9 */ /* 0x000fca0000000a00 */
[----:B------:R-:W1:Y:S01]  /*0040*/  LDC.64 R66, c[0x0][0x218] ;  /* 0x00008600ff427b82 */ /* 0x000e620000000a00 */
[----:B0-----:R-:W-:Y:S02]  /*0050*/  SHF.R.U32.HI R34, RZ, 0x5, R0 ;  /* 0x00000005ff227819 */ /* 0x001fe40000011600 */
[----:B------:R-:W-:Y:S02]  /*0060*/  LOP3.LUT R3, R0, 0x60, RZ, 0xc0, !PT ;  /* 0x0000006000037812 */ /* 0x000fe400078ec0ff */
[----:B------:R-:W-:Y:S02]  /*0070*/  SGXT.U32 R34, R34, 0x2 ;  /* 0x000000022222781a */ /* 0x000fe40000000000 */
[----:B------:R-:W-:Y:S02]  /*0080*/  IADD3 R12, P0, R3, UR4, RZ ;  /* 0x00000004030c7c10 */ /* 0x000fe4000ff1e0ff */
[----:B------:R-:W-:Y:S02]  /*0090*/  LOP3.LUT R14, R34, 0x10, RZ, 0xfc, !PT ;  /* 0x00000010220e7812 */ /* 0x000fe400078efcff */
[----:B------:R-:W-:Y:S01]  /*00a0*/  LOP3.LUT R2, R0, 0xf, RZ, 0xc0, !PT ;  /* 0x0000000f00027812 */ /* 0x000fe200078ec0ff */
[----:B------:R-:W-:-:S02]  /*00b0*/  IMAD.X R13, RZ, RZ, UR5, P0 ;  /* 0x00000005ff0d7e24 */ /* 0x000fc400080e06ff */
[C---:B------:R-:W-:Y:S01]  /*00c0*/  IMAD.SHL.U32 R4, R14.reuse, 0x10, RZ ;  /* 0x000000100e047824 */ /* 0x040fe200078e00ff */
[----:B------:R-:W-:Y:S01]  /*00d0*/  LEA R14, P1, R14, UR4, 0x5 ;  /* 0x000000040e0e7c11 */ /* 0x000fe2000f8228ff */
[----:B------:R-:W-:Y:S01]  /*00e0*/  IMAD.WIDE.U32 R12, R2, 0x2, R12 ;  /* 0x00000002020c7825 */ /* 0x000fe200078e000c */
[----:B------:R-:W-:Y:S02]  /*00f0*/  LOP3.LUT R6, R34, 0x18, RZ, 0xfc, !PT ;  /* 0x0000001822067812 */ /* 0x000fe400078efcff */
[----:B------:R-:W-:Y:S02]  /*0100*/  LEA.HI.X R15, R4, UR5, RZ, 0x1, P1 ;  /* 0x00000005040f7c11 */ /* 0x000fe400088f0cff */
[C---:B------:R-:W-:Y:S01]  /*0110*/  LOP3.LUT R4, R34.reuse, 0x14, RZ, 0xfc, !PT ;  /* 0x0000001422047812 */ /* 0x040fe200078efcff */
[----:B------:R0:W2:Y:S01]  /*0120*/  LDG.E.U16 R12, desc[UR10][R12.64] ;  /* 0x0000000a0c0c7981 */ /* 0x0000a2000c1e1500 */
[C---:B------:R-:W-:Y:S02]  /*0130*/  LOP3.LUT R10, R34.reuse, 0x20, RZ, 0xfc, !PT ;  /* 0x00000020220a7812 */ /* 0x040fe400078efcff */
[----:B------:R-:W-:Y:S01]  /*0140*/  LOP3.LUT R16, R34, 0x24, RZ, 0xfc, !PT ;  /* 0x0000002422107812 */ /* 0x000fe200078efcff */
[C---:B------:R-:W-:Y:S01]  /*0150*/  IMAD.SHL.U32 R5, R4.reuse, 0x10, RZ ;  /* 0x0000001004057824 */ /* 0x040fe200078e00ff */
[----:B------:R-:W-:Y:S01]  /*0160*/  LEA R4, P0, R4, UR4, 0x5 ;  /* 0x0000000404047c11 */ /* 0x000fe2000f8028ff */
[C---:B------:R-:W-:Y:S01]  /*0170*/  IMAD.SHL.U32 R7, R6.reuse, 0x10, RZ ;  /* 0x0000001006077824 */ /* 0x040fe200078e00ff */
[----:B------:R-:W-:Y:S01]  /*0180*/  LEA R6, P1, R6, UR4, 0x5 ;  /* 0x0000000406067c11 */ /* 0x000fe2000f8228ff */
[C---:B------:R-:W-:Y:S01]  /*0190*/  IMAD.SHL.U32 R11, R10.reuse, 0x10, RZ ;  /* 0x000000100a0b7824 */ /* 0x040fe200078e00ff */
[----:B------:R-:W-:Y:S01]  /*01a0*/  LEA R10, P3, R10, UR4, 0x5 ;  /* 0x000000040a0a7c11 */ /* 0x000fe2000f8628ff */
[C---:B0-----:R-:W-:Y:S01]  /*01b0*/  IMAD.SHL.U32 R13, R16.reuse, 0x10, RZ ;  /* 0x00000010100d7824 */ /* 0x041fe200078e00ff */
[----:B------:R-:W-:Y:S01]  /*01c0*/  LEA R16, P4, R16, UR4, 0x5 ;  /* 0x0000000410107c11 */ /* 0x000fe2000f8828ff */
[----:B------:R-:W-:Y:S01]  /*01d0*/  IMAD.WIDE.U32 R14, R2, 0x2, R14 ;  /* 0x00000002020e7825 */ /* 0x000fe200078e000e */
[----:B------:R-:W-:-:S02]  /*01e0*/  LEA.HI.X R5, R5, UR5, RZ, 0x1, P0 ;  /* 0x0000000505057c11 */ /* 0x000fc400080f0cff */
[----:B------:R-:W-:Y:S02]  /*01f0*/  LEA.HI.X R7, R7, UR5, RZ, 0x1, P1 ;  /* 0x0000000507077c11 */ /* 0x000fe400088f0cff */
[----:B------:R-:W-:Y:S02]  /*0200*/  LEA.HI.X R11, R11, UR5, RZ, 0x1, P3 ;  /* 0x000000050b0b7c11 */ /* 0x000fe400098f0cff */
[----:B------:R-:W-:Y:S02]  /*0210*/  LOP3.LUT R8, R34, 0x1c, RZ, 0xfc, !PT ;  /* 0x0000001c22087812 */ /* 0x000fe400078efcff */
[----:B------:R-:W-:Y:S01]  /*0220*/  LEA.HI.X R17, R13, UR5, RZ, 0x1, P4 ;  /* 0x000000050d117c11 */ /* 0x000fe2000a0f0cff */
[----:B------:R-:W-:Y:S01]  /*0230*/  IMAD.WIDE.U32 R4, R2, 0x2, R4 ;  /* 0x0000000202047825 */ /* 0x000fe200078e0004 */
[----:B------:R0:W3:Y:S01]  /*0240*/  LDG.E.U16 R14, desc[UR10][R14.64] ;  /* 0x0000000a0e0e7981 */ /* 0x0000e2000c1e1500 */
[----:B------:R-:W-:Y:S02]  /*0250*/  LOP3.LUT R13, R34, 0x28, RZ, 0xfc, !PT ;  /* 0x00000028220d7812 */ /* 0x000fe400078efcff */
[----:B------:R-:W-:Y:S01]  /*0260*/  IMAD.WIDE.U32 R6, R2, 0x2, R6 ;  /* 0x0000000202067825 */ /* 0x000fe200078e0006 */
[C---:B------:R-:W-:Y:S01]  /*0270*/  LOP3.LUT R19, R34.reuse, 0x34, RZ, 0xfc, !PT ;  /* 0x0000003422137812 */ /* 0x040fe200078efcff */
[----:B------:R4:W5:Y:S01]  /*0280*/  LDG.E.U16 R38, desc[UR10][R4.64] ;  /* 0x0000000a04267981 */ /* 0x000962000c1e1500 */
[----:B------:R-:W-:Y:S01]  /*0290*/  LOP3.LUT R20, R34, 0x38, RZ, 0xfc, !PT ;  /* 0x0000003822147812 */ /* 0x000fe200078efcff */
[----:B------:R-:W-:Y:S01]  /*02a0*/  IMAD.WIDE.U32 R10, R2, 0x2, R10 ;  /* 0x00000002020a7825 */ /* 0x000fe200078e000a */
[----:B0-----:R-:W-:-:S03]  /*02b0*/  LOP3.LUT R15, R34, 0x2c, RZ, 0xfc, !PT ;  /* 0x0000002c220f7812 */ /* 0x001fc600078efcff */
[C---:B------:R-:W-:Y:S01]  /*02c0*/  IMAD.SHL.U32 R9, R8.reuse, 0x10, RZ ;  /* 0x0000001008097824 */ /* 0x040fe200078e00ff */
[----:B------:R-:W-:Y:S01]  /*02d0*/  LEA R8, P2, R8, UR4, 0x5 ;  /* 0x0000000408087c11 */ /* 0x000fe2000f8428ff */
[----:B------:R-:W-:Y:S01]  /*02e0*/  IMAD.WIDE.U32 R16, R2, 0x2, R16 ;  /* 0x0000000202107825 */ /* 0x000fe200078e0010 */
[----:B------:R0:W2:Y:S01]  /*02f0*/  LDG.E.U16 R40, desc[UR10][R6.64] ;  /* 0x0000000a06287981 */ /* 0x0000a2000c1e1500 */
[C---:B------:R-:W-:Y:S02]  /*0300*/  SHF.L.U32 R21, R13.reuse, 0x4, RZ ;  /* 0x000000040d157819 */ /* 0x040fe400000006ff */
[----:B----4-:R-:W-:Y:S01]  /*0310*/  LEA R4, P0, R13, UR4, 0x5 ;  /* 0x000000040d047c11 */ /* 0x010fe2000f8028ff */
[----:B------:R4:W5:Y:S01]  /*0320*/  LDG.E.U16 R44, desc[UR10][R10.64] ;  /* 0x0000000a0a2c7981 */ /* 0x000962000c1e1500 */
[----:B------:R-:W-:Y:S01]  /*0330*/  LEA.HI.X R9, R9, UR5, RZ, 0x1, P2 ;  /* 0x0000000509097c11 */ /* 0x000fe200090f0cff */
[----:B------:R-:W-:Y:S02]  /*0340*/  IMAD.SHL.U32 R13, R20, 0x10, RZ ;  /* 0x00000010140d7824 */ /* 0x000fe400078e00ff */
[----:B------:R1:W5:Y:S01]  /*0350*/  LDG.E.U16 R45, desc[UR10][R16.64] ;  /* 0x0000000a102d7981 */ /* 0x000362000c1e1500 */
[C---:B0-----:R-:W-:Y:S01]  /*0360*/  IMAD.SHL.U32 R7, R15.reuse, 0x10, RZ ;  /* 0x000000100f077824 */ /* 0x041fe200078e00ff */
[----:B------:R-:W-:Y:S01]  /*0370*/  LEA R6, P1, R15, UR4, 0x5 ;  /* 0x000000040f067c11 */ /* 0x000fe2000f8228ff */
[C---:B----4-:R-:W-:Y:S01]  /*0380*/  IMAD.SHL.U32 R11, R19.reuse, 0x10, RZ ;  /* 0x00000010130b7824 */ /* 0x050fe200078e00ff */
[----:B------:R-:W-:-:S02]  /*0390*/  LEA R10, P3, R19, UR4, 0x5 ;  /* 0x00000004130a7c11 */ /* 0x000fc4000f8628ff */
[----:B-1----:R-:W-:Y:S02]  /*03a0*/  LEA R16, P4, R20, UR4, 0x5 ;  /* 0x0000000414107c11 */ /* 0x002fe4000f8828ff */
[----:B------:R-:W-:Y:S01]  /*03b0*/  LEA.HI.X R5, R21, UR5, RZ, 0x1, P0 ;  /* 0x0000000515057c11 */ /* 0x000fe200080f0cff */
[----:B------:R-:W-:Y:S01]  /*03c0*/  IMAD.WIDE.U32 R8, R2, 0x2, R8 ;  /* 0x0000000202087825 */ /* 0x000fe200078e0008 */
[----:B------:R-:W-:Y:S02]  /*03d0*/  LEA.HI.X R7, R7, UR5, RZ, 0x1, P1 ;  /* 0x0000000507077c11 */ /* 0x000fe400088f0cff */
[----:B------:R-:W-:Y:S02]  /*03e0*/  LEA.HI.X R11, R11, UR5, RZ, 0x1, P3 ;  /* 0x000000050b0b7c11 */ /* 0x000fe400098f0cff */
[----:B------:R-:W-:Y:S02]  /*03f0*/  LEA.HI.X R17, R13, UR5, RZ, 0x1, P4 ;  /* 0x000000050d117c11 */ /* 0x000fe4000a0f0cff */
[----:B------:R-:W-:Y:S01]  /*0400*/  LOP3.LUT R18, R34, 0x30, RZ, 0xfc, !PT ;  /* 0x0000003022127812 */ /* 0x000fe200078efcff */
[----:B------:R-:W-:Y:S01]  /*0410*/  IMAD.WIDE.U32 R4, R2, 0x2, R4 ;  /* 0x0000000202047825 */ /* 0x000fe200078e0004 */
[C---:B------:R-:W-:Y:S01]  /*0420*/  LOP3.LUT R13, R34.reuse, 0x3c, RZ, 0xfc, !PT ;  /* 0x0000003c220d7812 */ /* 0x040fe200078efcff */
[----:B------:R0:W4:Y:S01]  /*0430*/  LDG.E.U16 R42, desc[UR10][R8.64] ;  /* 0x0000000a082a7981 */ /* 0x000122000c1e1500 */
[----:B------:R-:W-:Y:S01]  /*0440*/  LOP3.LUT R20, R34, 0x4c, RZ, 0xfc, !PT ;  /* 0x0000004c22147812 */ /* 0x000fe200078efcff */
[----:B------:R-:W-:Y:S01]  /*0450*/  IMAD.WIDE.U32 R6, R2, 0x2, R6 ;  /* 0x0000000202067825 */ /* 0x000fe200078e0006 */
[C---:B------:R-:W-:Y:S01]  /*0460*/  LOP3.LUT R15, R34.reuse, 0x40, RZ, 0xfc, !PT ;  /* 0x00000040220f7812 */ /* 0x040fe200078efcff */
[----:B------:R1:W4:Y:S01]  /*0470*/  LDG.E.U16 R46, desc[UR10][R4.64] ;  /* 0x0000000a042e7981 */ /* 0x000322000c1e1500 */
[----:B------:R-:W-:Y:S01]  /*0480*/  LOP3.LUT R19, R34, 0x48, RZ, 0xfc, !PT ;  /* 0x0000004822137812 */ /* 0x000fe200078efcff */
[----:B------:R-:W-:Y:S01]  /*0490*/  IMAD.WIDE.U32 R10, R2, 0x2, R10 ;  /* 0x00000002020a7825 */ /* 0x000fe200078e000a */
[----:B------:R-:W-:Y:S01]  /*04a0*/  LOP3.LUT R22, R34, 0x50, RZ, 0xfc, !PT ;  /* 0x0000005022167812 */ /* 0x000fe200078efcff */
[----:B------:R1:W4:Y:S02]  /*04b0*/  LDG.E.U16 R47, desc[UR10][R6.64] ;  /* 0x0000000a062f7981 */ /* 0x000324000c1e1500 */
[----:B------:R-:W-:Y:S01]  /*04c0*/  IMAD.WIDE.U32 R16, R2, 0x2, R16 ;  /* 0x0000000202107825 */ /* 0x000fe200078e0010 */
[C---:B0-----:R-:W-:Y:S01]  /*04d0*/  LEA R8, P2, R18.reuse, UR4, 0x5 ;  /* 0x0000000412087c11 */ /* 0x041fe2000f8428ff */
[----:B------:R0:W4:Y:S02]  /*04e0*/  LDG.E.U16 R49, desc[UR10][R10.64] ;  /* 0x0000000a0a317981 */ /* 0x000124000c1e1500 */
[----:B------:R-:W-:Y:S01]  /*04f0*/  IMAD.SHL.U32 R9, R18, 0x10, RZ ;  /* 0x0000001012097824 */ /* 0x000fe200078e00ff */
[C---:B-1----:R-:W-:Y:S01]  /*0500*/  LEA R4, P0, R13.reuse, UR4, 0x5 ;  /* 0x000000040d047c11 */ /* 0x042fe2000f8028ff */
[----:B------:R-:W-:Y:S01]  /*0510*/  IMAD.SHL.U32 R21, R13, 0x10, RZ ;  /* 0x000000100d157824 */ /* 0x000fe200078e00ff */
[----:B------:R1:W4:Y:S01]  /*0520*/  LDG.E.U16 R50, desc[UR10][R16.64] ;  /* 0x0000000a10327981 */ /* 0x000322000c1e1500 */
[----:B------:R-:W-:Y:S01]  /*0530*/  IMAD.SHL.U32 R13, R20, 0x10, RZ ;  /* 0x00000010140d7824 */ /* 0x000fe200078e00ff */
[----:B------:R-:W-:Y:S01]  /*0540*/  LEA.HI.X R9, R9, UR5, RZ, 0x1, P2 ;  /* 0x0000000509097c11 */ /* 0x000fe200090f0cff */
[C---:B------:R-:W-:Y:S01]  /*0550*/  IMAD.SHL.U32 R7, R15.reuse, 0x10, RZ ;  /* 0x000000100f077824 */ /* 0x040fe200078e00ff */
[----:B------:R-:W-:Y:S01]  /*0560*/  LEA R6, P1, R15, UR4, 0x5 ;  /* 0x000000040f067c11 */ /* 0x000fe2000f8228ff */
[C---:B0-----:R-:W-:Y:S01]  /*0570*/  IMAD.SHL.U32 R11, R19.reuse, 0x10, RZ ;  /* 0x00000010130b7824 */ /* 0x041fe200078e00ff */
[----:B------:R-:W-:-:S02]  /*0580*/  LEA R10, P3, R19, UR4, 0x5 ;  /* 0x00000004130a7c11 */ /* 0x000fc4000f8628ff */
[----:B-1----:R-:W-:Y:S02]  /*0590*/  LEA R16, P4, R20, UR4, 0x5 ;  /* 0x0000000414107c11 */ /* 0x002fe4000f8828ff */
[----:B------:R-:W-:Y:S01]  /*05a0*/  LEA.HI.X R5, R21, UR5, RZ, 0x1, P0 ;  /* 0x0000000515057c11 */ /* 0x000fe200080f0cff */
[----:B------:R-:W-:Y:S01]  /*05b0*/  IMAD.WIDE.U32 R8, R2, 0x2, R8 ;  /* 0x0000000202087825 */ /* 0x000fe200078e0008 */
[----:B------:R-:W-:Y:S02]  /*05c0*/  LEA.HI.X R17, R13, UR5, RZ, 0x1, P4 ;  /* 0x000000050d117c11 */ /* 0x000fe4000a0f0cff */
[----:B------:R-:W-:Y:S01]  /*05d0*/  LEA.HI.X R7, R7, UR5, RZ, 0x1, P1 ;  /* 0x0000000507077c11 */ /* 0x000fe200088f0cff */
[----:B------:R-:W-:Y:S01]  /*05e0*/  IMAD.SHL.U32 R13, R22, 0x10, RZ ;  /* 0x00000010160d7824 */ /* 0x000fe200078e00ff */
[----:B------:R-:W-:Y:S01]  /*05f0*/  LEA.HI.X R11, R11, UR5, RZ, 0x1, P3 ;  /* 0x000000050b0b7c11 */ /* 0x000fe200098f0cff */
[----:B------:R-:W-:Y:S01]  /*0600*/  IMAD.WIDE.U32 R4, R2, 0x2, R4 ;  /* 0x0000000202047825 */ /* 0x000fe200078e0004 */
[----:B------:R-:W-:Y:S01]  /*0610*/  LEA R22, P3, R22, UR4, 0x5 ;  /* 0x0000000416167c11 */ /* 0x000fe2000f8628ff */
[----:B------:R0:W4:Y:S01]  /*0620*/  LDG.E.U16 R48, desc[UR10][R8.64] ;  /* 0x0000000a08307981 */ /* 0x000122000c1e1500 */
[----:B------:R-:W-:Y:S01]  /*0630*/  LOP3.LUT R18, R34, 0x44, RZ, 0xfc, !PT ;  /* 0x0000004422127812 */ /* 0x000fe200078efcff */
[----:B------:R-:W-:Y:S01]  /*0640*/  IMAD.WIDE.U32 R16, R2, 0x2, R16 ;  /* 0x0000000202107825 */ /* 0x000fe200078e0010 */
[C---:B------:R-:W-:Y:S01]  /*0650*/  LOP3.LUT R24, R34.reuse, 0x54, RZ, 0xfc, !PT ;  /* 0x0000005422187812 */ /* 0x040fe200078efcff */
[----:B------:R1:W4:Y:S01]  /*0660*/  LDG.E.U16 R51, desc[UR10][R4.64] ;  /* 0x0000000a04337981 */ /* 0x000322000c1e1500 */
[----:B------:R-:W-:Y:S01]  /*0670*/  LOP3.LUT R37, R34, 0x4, RZ, 0xfc, !PT ;  /* 0x0000000422257812 */ /* 0x000fe200078efcff */
[----:B------:R-:W-:Y:S01]  /*0680*/  IMAD.WIDE.U32 R6, R2, 0x2, R6 ;  /* 0x0000000202067825 */ /* 0x000fe200078e0006 */
[----:B------:R-:W-:Y:S01]  /*0690*/  LEA.HI.X R23, R13, UR5, RZ, 0x1, P3 ;  /* 0x000000050d177c11 */ /* 0x000fe200098f0cff */
[----:B------:R1:W4:Y:S01]  /*06a0*/  LDG.E.U16 R55, desc[UR10][R16.64] ;  /* 0x0000000a10377981 */ /* 0x000322000c1e1500 */
[----:B------:R-:W-:Y:S01]  /*06b0*/  LOP3.LUT R39, R34, 0x8, RZ, 0xfc, !PT ;  /* 0x0000000822277812 */ /* 0x000fe200078efcff */
[----:B------:R-:W-:Y:S01]  /*06c0*/  IMAD.WIDE.U32 R10, R2, 0x2, R10 ;  /* 0x00000002020a7825 */ /* 0x000fe200078e000a */
[C---:B0-----:R-:W-:Y:S01]  /*06d0*/  SHF.L.U32 R9, R18.reuse, 0x4, RZ ;  /* 0x0000000412097819 */ /* 0x041fe200000006ff */
[----:B------:R0:W4:Y:S01]  /*06e0*/  LDG.E.U16 R52, desc[UR10][R6.64] ;  /* 0x0000000a06347981 */ /* 0x000122000c1e1500 */
[----:B------:R-:W-:-:S02]  /*06f0*/  LEA R8, P2, R18, UR4, 0x5 ;  /* 0x0000000412087c11 */ /* 0x000fc4000f8428ff */
[----:B------:R-:W-:Y:S01]  /*0700*/  LOP3.LUT R41, R34, 0xc, RZ, 0xfc, !PT ;  /* 0x0000000c22297812 */ /* 0x000fe200078efcff */
[C---:B-1----:R-:W-:Y:S01]  /*0710*/  IMAD.SHL.U32 R5, R24.reuse, 0x10, RZ ;  /* 0x0000001018057824 */ /* 0x042fe200078e00ff */
[----:B------:R-:W-:Y:S01]  /*0720*/  LEA.HI.X R9, R9, UR5, RZ, 0x1, P2 ;  /* 0x0000000509097c11 */ /* 0x000fe200090f0cff */
[C---:B------:R-:W-:Y:S01]  /*0730*/  IMAD.SHL.U32 R4, R37.reuse, 0x10, RZ ;  /* 0x0000001025047824 */ /* 0x040fe200078e00ff */
[----:B------:R-:W-:Y:S01]  /*0740*/  LEA R24, P4, R24, UR4, 0x5 ;  /* 0x0000000418187c11 */ /* 0x000fe2000f8828ff */
[----:B------:R-:W-:Y:S01]  /*0750*/  IMAD.WIDE.U32 R22, R2, 0x2, R22 ;  /* 0x0000000202167825 */ /* 0x000fe200078e0016 */
[----:B------:R-:W-:Y:S01]  /*0760*/  LEA R16, P0, R37, UR4, 0x5 ;  /* 0x0000000425107c11 */ /* 0x000fe2000f8028ff */
[----:B------:R1:W4:Y:S01]  /*0770*/  LDG.E.U16 R54, desc[UR10][R10.64] ;  /* 0x0000000a0a367981 */ /* 0x000322000c1e1500 */
[----:B------:R-:W-:Y:S01]  /*0780*/  LOP3.LUT R13, R34, 0x58, RZ, 0xfc, !PT ;  /* 0x00000058220d7812 */ /* 0x000fe200078efcff */
[----:B0-----:R-:W-:Y:S01]  /*0790*/  IMAD.SHL.U32 R6, R39, 0x10, RZ ;  /* 0x0000001027067824 */ /* 0x001fe200078e00ff */
[C---:B------:R-:W-:Y:S01]  /*07a0*/  SHF.L.U32 R7, R41.reuse, 0x4, RZ ;  /* 0x0000000429077819 */ /* 0x040fe200000006ff */
[----:B------:R0:W4:Y:S01]  /*07b0*/  LDG.E.U16 R56, desc[UR10][R22.64] ;  /* 0x0000000a16387981 */ /* 0x000122000c1e1500 */
[----:B------:R-:W-:-:S02]  /*07c0*/  LEA R20, P2, R41, UR4, 0x5 ;  /* 0x0000000429147c11 */ /* 0x000fc4000f8428ff */
[----:B------:R-:W-:Y:S02]  /*07d0*/  LEA R18, P1, R39, UR4, 0x5 ;  /* 0x0000000427127c11 */ /* 0x000fe4000f8228ff */
[----:B-1----:R-:W-:Y:S02]  /*07e0*/  LOP3.LUT R11, R34, 0x5c, RZ, 0xfc, !PT ;  /* 0x0000005c220b7812 */ /* 0x002fe400078efcff */
[----:B------:R-:W-:Y:S02]  /*07f0*/  LEA.HI.X R25, R5, UR5, RZ, 0x1, P4 ;  /* 0x0000000505197c11 */ /* 0x000fe4000a0f0cff */
[----:B------:R-:W-:Y:S01]  /*0800*/  LEA.HI.X R17, R4, UR5, RZ, 0x1, P0 ;  /* 0x0000000504117c11 */ /* 0x000fe200080f0cff */
[----:B------:R-:W-:Y:S01]  /*0810*/  IMAD.SHL.U32 R4, R13, 0x10, RZ ;  /* 0x000000100d047824 */ /* 0x000fe200078e00ff */
[----:B------:R-:W-:Y:S02]  /*0820*/  LEA.HI.X R21, R7, UR5, RZ, 0x1, P2 ;  /* 0x0000000507157c11 */ /* 0x000fe400090f0cff */
[----:B------:R-:W-:Y:S01]  /*0830*/  LEA.HI.X R19, R6, UR5, RZ, 0x1, P1 ;  /* 0x0000000506137c11 */ /* 0x000fe200088f0cff */
[----:B------:R-:W-:Y:S01]  /*0840*/  IMAD.SHL.U32 R6, R11, 0x10, RZ ;  /* 0x000000100b067824 */ /* 0x000fe200078e00ff */
[----:B------:R-:W-:-:S02]  /*0850*/  LOP3.LUT R7, R34, 0x64, RZ, 0xfc, !PT ;  /* 0x0000006422077812 */ /* 0x000fc400078efcff */
[----:B0-----:R-:W-:Y:S01]  /*0860*/  LEA R22, P0, R13, UR4, 0x5 ;  /* 0x000000040d167c11 */ /* 0x001fe2000f8028ff */
[----:B------:R-:W-:Y:S01]  /*0870*/  IMAD.WIDE.U32 R24, R2, 0x2, R24 ;  /* 0x0000000202187825 */ /* 0x000fe200078e0018 */
[----:B------:R-:W-:Y:S02]  /*0880*/  LEA R26, P1, R11, UR4, 0x5 ;  /* 0x000000040b1a7c11 */ /* 0x000fe4000f8228ff */
[----:B------:R-:W-:Y:S01]  /*0890*/  LEA.HI.X R23, R4, UR5, RZ, 0x1, P0 ;  /* 0x0000000504177c11 */ /* 0x000fe200080f0cff */
[----:B------:R-:W-:Y:S01]  /*08a0*/  IMAD.WIDE.U32 R8, R2, 0x2, R8 ;  /* 0x0000000202087825 */ /* 0x000fe200078e0008 */
[C---:B------:R-:W-:Y:S01]  /*08b0*/  LEA R30, P3, R7.reuse, UR4, 0x5 ;  /* 0x00000004071e7c11 */ /* 0x040fe2000f8628ff */
[----:B------:R0:W4:Y:S01]  /*08c0*/  LDG.E.U16 R57, desc[UR10][R24.64] ;  /* 0x0000000a18397981 */ /* 0x000122000c1e1500 */
[----:B------:R-:W-:Y:S01]  /*08d0*/  LEA.HI.X R27, R6, UR5, RZ, 0x1, P1 ;  /* 0x00000005061b7c11 */ /* 0x000fe200088f0cff */
[----:B------:R-:W-:Y:S02]  /*08e0*/  IMAD.SHL.U32 R10, R7, 0x10, RZ ;  /* 0x00000010070a7824 */ /* 0x000fe400078e00ff */
[----:B------:R-:W-:Y:S01]  /*08f0*/  IMAD.WIDE.U32 R20, R2, 0x2, R20 ;  /* 0x0000000202147825 */ /* 0x000fe200078e0014 */
[----:B------:R1:W4:Y:S01]  /*0900*/  LDG.E.U16 R53, desc[UR10][R8.64] ;  /* 0x0000000a08357981 */ /* 0x000322000c1e1500 */
[----:B------:R-:W-:-:S02]  /*0910*/  LOP3.LUT R5, R34, 0x68, RZ, 0xfc, !PT ;  /* 0x0000006822057812 */ /* 0x000fc400078efcff */
[----:B------:R-:W-:Y:S01]  /*0920*/  IMAD.WIDE.U32 R16, R2, 0x2, R16 ;  /* 0x0000000202107825 */ /* 0x000fe200078e0010 */
[----:B------:R-:W-:Y:S01]  /*0930*/  LEA.HI.X R31, R10, UR5, RZ, 0x1, P3 ;  /* 0x000000050a1f7c11 */ /* 0x000fe200098f0cff */
[----:B------:R1:W4:Y:S02]  /*0940*/  LDG.E.U16 R20, desc[UR10][R20.64] ;  /* 0x0000000a14147981 */ /* 0x000324000c1e1500 */
[----:B0-----:R-:W-:Y:S01]  /*0950*/  IMAD.WIDE.U32 R24, R2, 0x2, R22 ;  /* 0x0000000202187825 */ /* 0x001fe200078e0016 */
[C---:B------:R-:W-:Y:S01]  /*0960*/  LOP3.LUT R23, R34.reuse, 0x6c, RZ, 0xfc, !PT ;  /* 0x0000006c22177812 */ /* 0x040fe200078efcff */
[----:B------:R0:W4:Y:S01]  /*0970*/  LDG.E.U16 R16, desc[UR10][R16.64] ;  /* 0x0000000a10107981 */ /* 0x000122000c1e1500 */
[----:B-1----:R-:W-:Y:S01]  /*0980*/  LOP3.LUT R9, R34, 0x60, RZ, 0xfc, !PT ;  /* 0x0000006022097812 */ /* 0x002fe200078efcff */
[----:B------:R-:W-:Y:S01]  /*0990*/  IMAD.WIDE.U32 R26, R2, 0x2, R26 ;  /* 0x00000002021a7825 */ /* 0x000fe200078e001a */
[----:B------:R-:W-:Y:S01]  /*09a0*/  LEA R32, P4, R5, UR4, 0x5 ;  /* 0x0000000405207c11 */ /* 0x000fe2000f8828ff */
[----:B------:R1:W4:Y:S01]  /*09b0*/  LDG.E.U16 R22, desc[UR10][R24.64] ;  /* 0x0000000a18167981 */ /* 0x000322000c1e1500 */
[C---:B------:R-:W-:Y:S01]  /*09c0*/  LOP3.LUT R21, R34.reuse, 0x70, RZ, 0xfc, !PT ;  /* 0x0000007022157812 */ /* 0x040fe200078efcff */
[C---:B------:R-:W-:Y:S01]  /*09d0*/  IMAD.SHL.U32 R8, R9.reuse, 0x10, RZ ;  /* 0x0000001009087824 */ /* 0x040fe200078e00ff */
[----:B------:R-:W-:Y:S01]  /*09e0*/  LEA R28, P2, R9, UR4, 0x5 ;  /* 0x00000004091c7c11 */ /* 0x000fe2000f8428ff */
[----:B------:R-:W-:Y:S01]  /*09f0*/  IMAD.SHL.U32 R15, R5, 0x10, RZ ;  /* 0x00000010050f7824 */ /* 0x000fe200078e00ff */
[----:B0-----:R-:W-:Y:S01]  /*0a00*/  LOP3.LUT R17, R34, 0x78, RZ, 0xfc, !PT ;  /* 0x0000007822117812 */ /* 0x001fe200078efcff */
[----:B------:R-:W-:Y:S01]  /*0a10*/  IMAD.WIDE.U32 R30, R2, 0x2, R30 ;  /* 0x00000002021e7825 */ /* 0x000fe200078e001e */
[----:B------:R0:W4:Y:S01]  /*0a20*/  LDG.E.U16 R58, desc[UR10][R26.64] ;  /* 0x0000000a1a3a7981 */ /* 0x000122000c1e1500 */
[----:B------:R-:W-:-:S02]  /*0a30*/  SHF.L.U32 R6, R21, 0x4, RZ ;  /* 0x0000000415067819 */ /* 0x000fc400000006ff */
[C---:B------:R-:W-:Y:S01]  /*0a40*/  IMAD.SHL.U32 R4, R23.reuse, 0x10, RZ ;  /* 0x0000001017047824 */ /* 0x040fe200078e00ff */
[----:B-1----:R-:W-:Y:S01]  /*0a50*/  LEA R24, P0, R23, UR4, 0x5 ;  /* 0x0000000417187c11 */ /* 0x002fe2000f8028ff */
[----:B------:R-:W-:Y:S01]  /*0a60*/  IMAD.WIDE.U32 R18, R2, 0x2, R18 ;  /* 0x0000000202127825 */ /* 0x000fe200078e0012 */
[----:B------:R-:W-:Y:S01]  /*0a70*/  LEA.HI.X R29, R8, UR5, RZ, 0x1, P2 ;  /* 0x00000005081d7c11 */ /* 0x000fe200090f0cff */
[----:B------:R1:W4:Y:S01]  /*0a80*/  LDG.E.U16 R60, desc[UR10][R30.64] ;  /* 0x0000000a1e3c7981 */ /* 0x000322000c1e1500 */
[----:B0-----:R-:W-:Y:S01]  /*0a90*/  LEA R26, P1, R21, UR4, 0x5 ;  /* 0x00000004151a7c11 */ /* 0x001fe2000f8228ff */
[----:B------:R-:W-:Y:S01]  /*0aa0*/  IMAD.SHL.U32 R10, R17, 0x10, RZ ;  /* 0x00000010110a7824 */ /* 0x000fe200078e00ff */
[----:B------:R-:W-:Y:S01]  /*0ab0*/  LEA.HI.X R33, R15, UR5, RZ, 0x1, P4 ;  /* 0x000000050f217c11 */ /* 0x000fe2000a0f0cff */
[----:B------:R0:W4:Y:S01]  /*0ac0*/  LDG.E.U16 R18, desc[UR10][R18.64] ;  /* 0x0000000a12127981 */ /* 0x000122000c1e1500 */
[----:B------:R-:W-:Y:S02]  /*0ad0*/  LEA.HI.X R25, R4, UR5, RZ, 0x1, P0 ;  /* 0x0000000504197c11 */ /* 0x000fe400080f0cff */
[----:B------:R-:W-:-:S02]  /*0ae0*/  LEA.HI.X R27, R6, UR5, RZ, 0x1, P1 ;  /* 0x00000005061b7c11 */ /* 0x000fc400088f0cff */
[----:B-1----:R-:W-:Y:S01]  /*0af0*/  LEA R30, P0, R17, UR4, 0x5 ;  /* 0x00000004111e7c11 */ /* 0x002fe2000f8028ff */
[----:B------:R-:W-:Y:S01]  /*0b00*/  IMAD.WIDE.U32 R28, R2, 0x2, R28 ;  /* 0x00000002021c7825 */ /* 0x000fe200078e001c */
[----:B------:R-:W-:Y:S02]  /*0b10*/  LOP3.LUT R15, R34, 0x7c, RZ, 0xfc, !PT ;  /* 0x0000007c220f7812 */ /* 0x000fe400078efcff */
[----:B------:R-:W-:Y:S01]  /*0b20*/  LEA.HI.X R31, R10, UR5, RZ, 0x1, P0 ;  /* 0x000000050a1f7c11 */ /* 0x000fe200080f0cff */
[----:B------:R-:W-:Y:S01]  /*0b30*/  IMAD.WIDE.U32 R32, R2, 0x2, R32 ;  /* 0x0000000202207825 */ /* 0x000fe200078e0020 */
[----:B0-----:R-:W-:Y:S01]  /*0b40*/  LOP3.LUT R19, R34, 0x74, RZ, 0xfc, !PT ;  /* 0x0000007422137812 */ /* 0x001fe200078efcff */
[----:B------:R0:W4:Y:S01]  /*0b50*/  LDG.E.U16 R59, desc[UR10][R28.64] ;  /* 0x0000000a1c3b7981 */ /* 0x000122000c1e1500 */
[C---:B------:R-:W-:Y:S01]  /*0b60*/  LEA R34, P0, R3.reuse, R66, 0x3 ;  /* 0x0000004203227211 */ /* 0x040fe200078018ff */
[----:B------:R-:W-:Y:S01]  /*0b70*/  IMAD.WIDE.U32 R26, R2, 0x2, R26 ;  /* 0x00000002021a7825 */ /* 0x000fe200078e001a */
[----:B------:R-:W-:Y:S01]  /*0b80*/  LOP3.LUT R43, R0, 0x1f, RZ, 0xc0, !PT ;  /* 0x0000001f002b7812 */ /* 0x000fe200078ec0ff */
[----:B------:R1:W4:Y:S02]  /*0b90*/  LDG.E.U16 R61, desc[UR10][R32.64] ;  /* 0x0000000a203d7981 */ /* 0x000324000c1e1500 */
[----:B------:R-:W-:-:S02]  /*0ba0*/  IMAD.SHL.U32 R10, R3, 0x4, RZ ;  /* 0x00000004030a7824 */ /* 0x000fc400078e00ff */
[----:B------:R-:W-:Y:S01]  /*0bb0*/  IMAD.SHL.U32 R8, R19, 0x10, RZ ;  /* 0x0000001013087824 */ /* 0x000fe200078e00ff */
[----:B------:R1:W4:Y:S01]  /*0bc0*/  LDG.E.U16 R63, desc[UR10][R26.64] ;  /* 0x0000000a1a3f7981 */ /* 0x000322000c1e1500 */
[----:B------:R-:W-:Y:S01]  /*0bd0*/  IMAD.SHL.U32 R4, R15, 0x10, RZ ;  /* 0x000000100f047824 */ /* 0x000fe200078e00ff */
[----:B0-----:R-:W-:Y:S01]  /*0be0*/  LEA R28, P2, R19, UR4, 0x5 ;  /* 0x00000004131c7c11 */ /* 0x001fe2000f8428ff */
[----:B------:R-:W-:Y:S01]  /*0bf0*/  IMAD.WIDE.U32 R24, R2, 0x2, R24 ;  /* 0x0000000202187825 */ /* 0x000fe200078e0018 */
[----:B------:R-:W-:Y:S02]  /*0c00*/  LEA.HI.X R35, R10, R67, RZ, 0x1, P0 ;  /* 0x000000430a237211 */ /* 0x000fe400000f0cff */
[----:B-1----:R-:W-:Y:S01]  /*0c10*/  LEA R32, P1, R15, UR4, 0x5 ;  /* 0x000000040f207c11 */ /* 0x002fe2000f8228ff */
[C---:B------:R-:W-:Y:S01]  /*0c20*/  IMAD.SHL.U32 R6, R37.reuse, 0x80, RZ ;  /* 0x0000008025067824 */ /* 0x040fe200078e00ff */
[----:B------:R-:W-:Y:S01]  /*0c30*/  LEA.HI.X R29, R8, UR5, RZ, 0x1, P2 ;  /* 0x00000005081d7c11 */ /* 0x000fe200090f0cff */
[----:B------:R0:W4:Y:S01]  /*0c40*/  LDG.E.U16 R62, desc[UR10][R24.64] ;  /* 0x0000000a183e7981 */ /* 0x000122000c1e1500 */
[----:B------:R-:W-:-:S02]  /*0c50*/  LEA R26, P0, R37, R66, 0x8 ;  /* 0x00000042251a7211 */ /* 0x000fc400078040ff */
[----:B------:R-:W-:Y:S01]  /*0c60*/  LEA.HI.X R33, R4, UR5, RZ, 0x1, P1 ;  /* 0x0000000504217c11 */ /* 0x000fe200088f0cff */
[C---:B------:R-:W-:Y:S01]  /*0c70*/  IMAD.SHL.U32 R4, R39.reuse, 0x80, RZ ;  /* 0x0000008027047824 */ /* 0x040fe200078e00ff */
[-C--:B------:R-:W-:Y:S02]  /*0c80*/  LEA.HI.X R27, R6, R67.reuse, RZ, 0x1, P0 ;  /* 0x00000043061b7211 */ /* 0x080fe400000f0cff */
[-C--:B------:R-:W-:Y:S02]  /*0c90*/  LEA R36, P1, R39, R66.reuse, 0x8 ;  /* 0x0000004227247211 */ /* 0x080fe400078240ff */
[----:B------:R-:W-:Y:S01]  /*0ca0*/  SHF.L.U32 R8, R41, 0x7, RZ ;  /* 0x0000000729087819 */ /* 0x000fe200000006ff */
[----:B0-----:R-:W-:Y:S01]  /*0cb0*/  IMAD.WIDE.U32 R24, R43, 0x2, R34 ;  /* 0x000000022b187825 */ /* 0x001fe200078e0022 */
[----:B------:R-:W-:Y:S02]  /*0cc0*/  LEA R34, P0, R41, R66, 0x8 ;  /* 0x0000004229227211 */ /* 0x000fe400078040ff */
[-C--:B------:R-:W-:Y:S01]  /*0cd0*/  LEA.HI.X R37, R4, R67.reuse, RZ, 0x1, P1 ;  /* 0x0000004304257211 */ /* 0x080fe200008f0cff */
[----:B------:R-:W-:Y:S01]  /*0ce0*/  IMAD.WIDE.U32 R28, R2, 0x2, R28 ;  /* 0x00000002021c7825 */ /* 0x000fe200078e001c */
[----:B------:R-:W-:Y:S01]  /*0cf0*/  LEA.HI.X R35, R8, R67, RZ, 0x1, P0 ;  /* 0x0000004308237211 */ /* 0x000fe200000f0cff */
[----:B------:R-:W4:Y:S02]  /*0d00*/  LDG.E.U16 R39, desc[UR10][R24.64+0x40] ;  /* 0x0000400a18277981 */ /* 0x000f24000c1e1500 */
[----:B------:R-:W-:-:S02]  /*0d10*/  IMAD.WIDE.U32 R30, R2, 0x2, R30 ;  /* 0x00000002021e7825 */ /* 0x000fc400078e001e */
[----:B------:R0:W4:Y:S02]  /*0d20*/  LDG.E.U16 R64, desc[UR10][R28.64] ;  /* 0x0000000a1c407981 */ /* 0x000124000c1e1500 */
[----:B------:R-:W-:Y:S02]  /*0d30*/  IMAD.WIDE.U32 R32, R2, 0x2, R32 ;  /* 0x0000000202207825 */ /* 0x000fe400078e0020 */
[----:B------:R1:W4:Y:S02]  /*0d40*/  LDG.E.U16 R65, desc[UR10][R30.64] ;  /* 0x0000000a1e417981 */ /* 0x000324000c1e1500 */
[C---:B------:R-:W-:Y:S02]  /*0d50*/  IMAD.WIDE.U32 R26, R43.reuse, 0x2, R26 ;  /* 0x000000022b1a7825 */ /* 0x040fe400078e001a */
[----:B------:R-:W4:Y:S02]  /*0d60*/  LDG.E.U16 R32, desc[UR10][R32.64] ;  /* 0x0000000a20207981 */ /* 0x000f24000c1e1500 */
[----:B0-----:R-:W-:-:S02]  /*0d70*/  IMAD.WIDE.U32 R28, R43, 0x2, R36 ;  /* 0x000000022b1c7825 */ /* 0x001fc400078e0024 */
[----:B------:R-:W4:Y:S02]  /*0d80*/  LDG.E.U16 R41, desc[UR10][R24.64+0x80] ;  /* 0x0000800a18297981 */ /* 0x000f24000c1e1500 */
[C---:B-1----:R-:W-:Y:S02]  /*0d90*/  IMAD.WIDE.U32 R30, R43.reuse, 0x2, R34 ;  /* 0x000000022b1e7825 */ /* 0x042fe400078e0022 */
[----:B------:R-:W4:Y:S04]  /*0da0*/  LDG.E.U16 R66, desc[UR10][R24.64+0xc0] ;  /* 0x0000c00a18427981 */ /* 0x000f28000c1e1500 */
[----:B------:R0:W4:Y:S04]  /*0db0*/  LDG.E.U16 R33, desc[UR10][R24.64] ;  /* 0x0000000a18217981 */ /* 0x000128000c1e1500 */
[----:B------:R-:W4:Y:S04]  /*0dc0*/  LDG.E.U16 R67, desc[UR10][R26.64] ;  /* 0x0000000a1a437981 */ /* 0x000f28000c1e1500 */
        /* <DEDUP_REMOVED lines=10> */
[----:B------:R-:W4:Y:S01]  /*0e70*/  LDG.E.U16 R156, desc[UR10][R30.64+0xc0] ;  /* 0x0000c00a1e9c7981 */ /* 0x000f22000c1e1500 */
[----:B------:R-:W1:Y:S01]  /*0e80*/  S2UR UR8, SR_CgaCtaId ;  /* 0x00000000000879c3 */ /* 0x000e620000008800 */
[----:B------:R-:W-:Y:S01]  /*0e90*/  UMOV UR4, 0x400 ;  /* 0x0000040000047882 */ /* 0x000fe20000000000 */
[--C-:B0-----:R-:W-:Y:S01]  /*0ea0*/  IMAD R25, R2, 0x2, R3.reuse ;  /* 0x0000000202197824 */ /* 0x101fe200078e0203 */
[----:B------:R-:W-:Y:S01]  /*0eb0*/  SHF.R.U32.HI R3, RZ, 0x1, R3 ;  /* 0x00000001ff037819 */ /* 0x000fe20000011603 */
[----:B------:R-:W-:-:S05]  /*0ec0*/  IMAD R2, R43, 0x2, R10 ;  /* 0x000000022b027824 */ /* 0x000fca00078e020a */
[----:B------:R-:W-:Y:S02]  /*0ed0*/  LOP3.LUT R2, R2, R3, RZ, 0x3c, !PT ;  /* 0x0000000302027212 */ /* 0x000fe400078e3cff */
[----:B------:R-:W-:Y:S01]  /*0ee0*/  LOP3.LUT R3, R25, 0x10, RZ, 0x3c, !PT ;  /* 0x0000001019037812 */ /* 0x000fe200078e3cff */
[----:B-1----:R-:W-:-:S04]  /*0ef0*/  ULEA UR8, UR8, UR4, 0x18 ;  /* 0x0000000408087291 */ /* 0x002fc8000f8ec03f */
[----:B------:R-:W-:-:S05]  /*0f00*/  UIADD3 UR4, UR8, 0x1000, URZ ;  /* 0x0000100008047890 */ /* 0x000fca000fffe03f */
[----:B---3--:R-:W-:Y:S04]  /*0f10*/  STS.U16 [R25+UR8+0x200], R14 ;  /* 0x0002000e19007988 */ /* 0x008fe80008000408 */
[----:B--2---:R-:W-:Y:S04]  /*0f20*/  STS.U16 [R25+UR8+0x300], R40 ;  /* 0x0003002819007988 */ /* 0x004fe80008000408 */
[----:B-----5:R-:W-:Y:S04]  /*0f30*/  STS.U16 [R25+UR8+0x400], R44 ;  /* 0x0004002c19007988 */ /* 0x020fe80008000408 */
[----:B------:R-:W-:Y:S01]  /*0f40*/  STS.U16 [R25+UR8], R12 ;  /* 0x0000000c19007988 */ /* 0x000fe20008000408 */
[----:B------:R-:W-:-:S03]  /*0f50*/  USHF.R.U32.HI UR5, URZ, 0x4, UR4 ;  /* 0x000000043f057899 */ /* 0x000fc60008011604 */
[----:B----4-:R-:W-:Y:S01]  /*0f60*/  STS.U16 [R25+UR8+0x500], R46 ;  /* 0x0005002e19007988 */ /* 0x010fe20008000408 */
[----:B------:R-:W-:-:S03]  /*0f70*/  USGXT.U32 UR5, UR5, 0xe ;  /* 0x0000000e0505789a */ /* 0x000fc60008000000 */
[----:B------:R-:W-:Y:S01]  /*0f80*/  STS.U16 [R25+UR8+0x700], R50 ;  /* 0x0007003219007988 */ /* 0x000fe20008000408 */
[----:B------:R-:W-:Y:S02]  /*0f90*/  USHF.R.U32.HI UR4, URZ, 0x4, UR8 ;  /* 0x000000043f047899 */ /* 0x000fe40008011608 */
[----:B------:R-:W-:Y:S01]  /*0fa0*/  ULOP3.LUT UR6, UR5, 0x800000, URZ, 0xfc, !UPT ;  /* 0x0080000005067892 */ /* 0x000fe2000f8efc3f */
[----:B------:R-:W-:Y:S04]  /*0fb0*/  STS.U16 [R25+UR8+0x600], R48 ;  /* 0x0006003019007988 */ /* 0x000fe80008000408 */
[----:B------:R-:W-:Y:S04]  /*0fc0*/  STS.U16 [R25+UR8+0x800], R52 ;  /* 0x0008003419007988 */ /* 0x000fe80008000408 */
[----:B------:R-:W-:Y:S04]  /*0fd0*/  STS.U16 [R25+UR8+0x900], R54 ;  /* 0x0009003619007988 */ /* 0x000fe80008000408 */
[----:B------:R-:W-:Y:S01]  /*0fe0*/  STS.U16 [R25+UR8+0xa00], R56 ;  /* 0x000a003819007988 */ /* 0x000fe20008000408 */
[----:B------:R-:W-:Y:S01]  /*0ff0*/  USGXT.U32 UR4, UR4, 0xe ;  /* 0x0000000e0404789a */ /* 0x000fe20008000000 */
[----:B------:R-:W-:Y:S01]  /*1000*/  UMOV UR14, UR6 ;  /* 0x00000006000e7c82 */ /* 0x000fe20008000000 */
[----:B------:R-:W-:Y:S01]  /*1010*/  UMOV UR6, 0xffffff80 ;  /* 0xffffff8000067882 */ /* 0x000fe20000000000 */
[----:B------:R-:W-:Y:S01]  /*1020*/  UMOV UR7, 0x3fffffef ;  /* 0x3fffffef00077882 */ /* 0x000fe20000000000 */
[----:B------:R-:W-:-:S03]  /*1030*/  UMOV UR5, URZ ;  /* 0x0000003f00057c82 */ /* 0x000fc60008000000 */
[----:B------:R-:W-:Y:S01]  /*1040*/  UMOV UR12, UR4 ;  /* 0x00000004000c7c82 */ /* 0x000fe20008000000 */
[----:B------:R-:W-:Y:S01]  /*1050*/  UIADD3.64 UR4, UR4, -UR6, URZ ;  /* 0x8000000604047297 */ /* 0x000fe2000fffe03f */
[----:B------:R-:W-:Y:S01]  /*1060*/  UMOV UR15, 0x40000040 ;  /* 0x40000040000f7882 */ /* 0x000fe20000000000 */
[----:B------:R-:W-:Y:S01]  /*1070*/  UMOV UR13, 0xc0000010 ;  /* 0xc0000010000d7882 */ /* 0x000fe20000000000 */
[----:B------:R-:W-:Y:S04]  /*1080*/  STS.U16 [R25+UR8+0xb00], R22 ;  /* 0x000b001619007988 */ /* 0x000fe80008000408 */
[----:B------:R-:W-:Y:S04]  /*1090*/  STS.U16 [R25+UR8+0x100], R18 ;  /* 0x0001001219007988 */ /* 0x000fe80008000408 */
[----:B------:R-:W-:Y:S04]  /*10a0*/  STS.U16 [R25+UR8+0xc00], R59 ;  /* 0x000c003b19007988 */ /* 0x000fe80008000408 */
[----:B------:R-:W-:Y:S04]  /*10b0*/  STS.U16 [R25+UR8+0xd00], R61 ;  /* 0x000d003d19007988 */ /* 0x000fe80008000408 */
[----:B------:R-:W-:Y:S01]  /*10c0*/  STS.U16 [R25+UR8+0xe00], R63 ;  /* 0x000e003f19007988 */ /* 0x000fe20008000408 */
[----:B------:R-:W-:-:S03]  /*10d0*/  UMOV UR6, UR14 ;  /* 0x0000000e00067c82 */ /* 0x000fc60008000000 */
[----:B------:R-:W-:Y:S04]  /*10e0*/  STS.U16 [R25+UR8+0xf00], R65 ;  /* 0x000f004119007988 */ /* 0x000fe80008000408 */
        /* <DEDUP_REMOVED lines=26> */
[----:B------:R0:W-:Y:S04]  /*1290*/  STS.U16 [R2+UR8+0x1c00], R34 ;  /* 0x001c002202007988 */ /* 0x0001e80008000408 */
[----:B------:R-:W-:Y:S04]  /*12a0*/  STS.U16 [R2+UR8+0x1c40], R152 ;  /* 0x001c409802007988 */ /* 0x000fe80008000408 */
[----:B------:R-:W-:Y:S04]  /*12b0*/  STS.U16 [R2+UR8+0x1640], R153 ;  /* 0x0016409902007988 */ /* 0x000fe80008000408 */
[----:B------:R-:W-:Y:S04]  /*12c0*/  STS.U16 [R2+UR8+0x1600], R154 ;  /* 0x0016009a02007988 */ /* 0x000fe80008000408 */
[----:B------:R-:W-:Y:S04]  /*12d0*/  STS.U16 [R2+UR8+0x1e40], R155 ;  /* 0x001e409b02007988 */ /* 0x000fe80008000408 */
[----:B------:R1:W-:Y:S01]  /*12e0*/  STS.U16 [R2+UR8+0x1e00], R156 ;  /* 0x001e009c02007988 */ /* 0x0003e20008000408 */
[----:B------:R-:W-:Y:S06]  /*12f0*/  BAR.SYNC.DEFER_BLOCKING 0x0 ;  /* 0x0000000000007b1d */ /* 0x000fec0000010000 */
[----:B------:R-:W-:Y:S01]  /*1300*/  UMOV UR7, UR15 ;  /* 0x0000000f00077c82 */ /* 0x000fe20008000000 */
[----:B0-----:R-:W-:-:S06]  /*1310*/  WARPGROUP.ARRIVE ;  /* 0x00000000000079c5 */ /* 0x001fcc0000000000 */
[----:B------:R-:W-:-:S12]  /*1320*/  HGMMA.64x128x16.F32 R88, gdesc[UR12].tnspB, RZ, !UPT ;  /* 0x41e000000c5879f0 */ /* 0x000fd8000c7008ff */
[----:B------:R-:W-:Y:S01]  /*1330*/  HGMMA.64x128x16.F32 R24, gdesc[UR4].tnspB, RZ, !UPT, gsb0 ;  /* 0x41e00000041879f0 */ /* 0x000fe2000c0008ff */
[C---:B-1----:R-:W-:Y:S02]  /*1340*/  IMAD.SHL.U32 R2, R0.reuse, 0x20, RZ ;  /* 0x0000002000027824 */ /* 0x042fe400078e00ff */
[C---:B------:R-:W-:Y:S02]  /*1350*/  IMAD.SHL.U32 R12, R0.reuse, 0x100, RZ ;  /* 0x00000100000c7824 */ /* 0x040fe400078e00ff */
[----:B------:R-:W-:Y:S01]  /*1360*/  IMAD.SHL.U32 R3, R0, 0x10, RZ ;  /* 0x0000001000037824 */ /* 0x000fe200078e00ff */
[----:B------:R-:W-:Y:S02]  /*1370*/  LOP3.LUT R2, R2, 0x60, RZ, 0xc0, !PT ;  /* 0x0000006002027812 */ /* 0x000fe400078ec0ff */
[----:B------:R-:W-:Y:S02]  /*1380*/  LOP3.LUT R12, R12, 0x1800, RZ, 0xc0, !PT ;  /* 0x000018000c0c7812 */ /* 0x000fe400078ec0ff */
[----:B------:R-:W-:-:S02]  /*1390*/  SHF.R.S32.HI R18, RZ, 0x5, R0 ;  /* 0x00000005ff127819 */ /* 0x000fc40000011400 */
[--C-:B------:R-:W-:Y:S02]  /*13a0*/  LOP3.LUT R153, R2, 0x780, R3.reuse, 0xf8, !PT ;  /* 0x0000078002997812 */ /* 0x100fe400078ef803 */
[----:B------:R-:W-:Y:S02]  /*13b0*/  LOP3.LUT R14, R12, 0x70, R3, 0xf8, !PT ;  /* 0x000000700c0e7812 */ /* 0x000fe400078ef803 */
[----:B------:R-:W-:-:S04]  /*13c0*/  SGXT R3, R18, 0x1 ;  /* 0x000000011203781a */ /* 0x000fc80000000200 */
[----:B------:R-:W-:Y:S02]  /*13d0*/  LOP3.LUT R3, R14, 0x2010, R3, 0x78, !PT ;  /* 0x000020100e037812 */ /* 0x000fe400078e7803 */
[----:B------:R-:W0:Y:S01]  /*13e0*/  S2R R14, SR_TID.X ;  /* 0x00000000000e7919 */ /* 0x000e220000002100 */
[----:B------:R-:W-:Y:S01]  /*13f0*/  SHF.R.S32.HI R16, RZ, 0x2, R0 ;  /* 0x00000002ff107819 */ /* 0x000fe20000011400 */
[----:B------:R-:W-:-:S03]  /*1400*/  IMAD.SHL.U32 R12, R0, 0x2, RZ ;  /* 0x00000002000c7824 */ /* 0x000fc600078e00ff */
[----:B------:R-:W-:-:S04]  /*1410*/  SGXT R2, R16, 0x1 ;  /* 0x000000011002781a */ /* 0x000fc80000000200 */
[----:B------:R-:W-:Y:S02]  /*1420*/  LOP3.LUT R0, R153, 0x2010, R2, 0xf8, !PT ;  /* 0x0000201099007812 */ /* 0x000fe400078ef802 */
[----:B------:R-:W-:-:S04]  /*1430*/  LOP3.LUT R2, R12, 0x80, RZ, 0xc0, !PT ;  /* 0x000000800c027812 */ /* 0x000fc800078ec0ff */
[----:B------:R-:W-:Y:S02]  /*1440*/  IADD3 R2, R3, UR8, R2 ;  /* 0x0000000803027c10 */ /* 0x000fe4000fffe002 */
[----:B------:R-:W-:Y:S02]  /*1450*/  LOP3.LUT R3, R0, 0x10, RZ, 0x3c, !PT ;  /* 0x0000001000037812 */ /* 0x000fe400078e3cff */
[----:B0-----:R-:W-:-:S04]  /*1460*/  SHF.R.U32.HI R12, RZ, 0x5, R14 ;  /* 0x00000005ff0c7819 */ /* 0x001fc8000001160e */
[----:B------:R-:W-:Y:S02]  /*1470*/  SGXT.U32 R12, R12, 0x2 ;  /* 0x000000020c0c781a */ /* 0x000fe40000000000 */
[----:B------:R-:W-:Y:S02]  /*1480*/  LOP3.LUT R215, R14, 0x60, RZ, 0xc0, !PT ;  /* 0x000000600ed77812 */ /* 0x000fe400078ec0ff */
[C---:B------:R-:W-:Y:S02]  /*1490*/  LOP3.LUT R213, R12.reuse, 0x4, RZ, 0xfc, !PT ;  /* 0x000000040cd57812 */ /* 0x040fe400078efcff */
[C---:B------:R-:W-:Y:S02]  /*14a0*/  LOP3.LUT R211, R12.reuse, 0x8, RZ, 0xfc, !PT ;  /* 0x000000080cd37812 */ /* 0x040fe400078efcff */
[C---:B------:R-:W-:Y:S02]  /*14b0*/  LOP3.LUT R209, R12.reuse, 0xc, RZ, 0xfc, !PT ;  /* 0x0000000c0cd17812 */ /* 0x040fe400078efcff */
[----:B------:R-:W-:-:S02]  /*14c0*/  LOP3.LUT R207, R12, 0x10, RZ, 0xfc, !PT ;  /* 0x000000100ccf7812 */ /* 0x000fc400078efcff */
[C---:B------:R-:W-:Y:S02]  /*14d0*/  LOP3.LUT R205, R12.reuse, 0x14, RZ, 0xfc, !PT ;  /* 0x000000140ccd7812 */ /* 0x040fe400078efcff */
[C---:B------:R-:W-:Y:S02]  /*14e0*/  LOP3.LUT R195, R12.reuse, 0x18, RZ, 0xfc, !PT ;  /* 0x000000180cc37812 */ /* 0x040fe400078efcff */
[----:B------:R-:W-:Y:S01]  /*14f0*/  LOP3.LUT R193, R12, 0x1c, RZ, 0xfc, !PT ;  /* 0x0000001c0cc17812 */ /* 0x000fe200078efcff */
[----:B------:R-:W-:Y:S02]  /*1500*/  WARPGROUP.DEPBAR.LE gsb0, 0x0 ;  /* 0x00008000000079c5 */ /* 0x000fe40000010000 */
[----:B------:R-:W-:Y:S01]  /*1510*/  MOV R152, R88 ;  /* 0x0000005800987202 */ /* 0x000fe20000000f00 */
[----:B------:R-:W-:Y:S02]  /*1520*/  IMAD.MOV.U32 R153, RZ, RZ, R90 ;  /* 0x000000ffff997224 */ /* 0x000fe400078e005a */
[----:B------:R-:W-:-:S02]  /*1530*/  IMAD.MOV.U32 R154, RZ, RZ, R104 ;  /* 0x000000ffff9a7224 */ /* 0x000fc400078e0068 */
[----:B------:R-:W-:Y:S01]  /*1540*/  IMAD.MOV.U32 R155, RZ, RZ, R106 ;  /* 0x000000ffff9b7224 */ /* 0x000fe200078e006a */
[----:B------:R-:W-:Y:S01]  /*1550*/  BAR.SYNC.DEFER_BLOCKING 0x0 ;  /* 0x0000000000007b1d */ /* 0x000fe20000010000 */
[----:B------:R-:W-:Y:S02]  /*1560*/  IMAD.MOV.U32 R156, RZ, RZ, R92 ;  /* 0x000000ffff9c7224 */ /* 0x000fe400078e005c */
[----:B------:R-:W-:-:S03]  /*1570*/  IMAD.MOV.U32 R160, RZ, RZ, R96 ;  /* 0x000000ffffa07224 */ /* 0x000fc600078e0060 */
[----:B------:R0:W-:Y:S02]  /*1580*/  STS.128 [R0+UR8], R152 ;  /* 0x0000009800007988 */ /* 0x0001e40008000c08 */
[----:B0-----:R-:W-:Y:S02]  /*1590*/  IMAD.MOV.U32 R152, RZ, RZ, R89 ;  /* 0x000000ffff987224 */ /* 0x001fe400078e0059 */
[----:B------:R-:W0:Y:S01]  /*15a0*/  LDC.64 R88, c[0x0][0x220] ;  /* 0x00008800ff587b82 */ /* 0x000e220000000a00 */
[----:B------:R-:W-:Y:S01]  /*15b0*/  IMAD.MOV.U32 R164, RZ, RZ, R100 ;  /* 0x000000ffffa47224 */ /* 0x000fe200078e0064 */
[----:B------:R-:W-:Y:S01]  /*15c0*/  MOV R100, R101 ;  /* 0x0000006500647202 */ /* 0x000fe20000000f00 */
[----:B------:R-:W-:Y:S01]  /*15d0*/  IMAD.MOV.U32 R92, RZ, RZ, R93 ;  /* 0x000000ffff5c7224 */ /* 0x000fe200078e005d */
[----:B------:R-:W-:Y:S01]  /*15e0*/  MOV R159, R110 ;  /* 0x0000006e009f7202 */ /* 0x000fe20000000f00 */
[----:B------:R-:W-:Y:S01]  /*15f0*/  IMAD.MOV.U32 R96, RZ, RZ, R97 ;  /* 0x000000ffff607224 */ /* 0x000fe200078e0061 */
[----:B------:R-:W-:Y:S01]  /*1600*/  MOV R166, R116 ;  /* 0x0000007400a67202 */ /* 0x000fe20000000f00 */
[----:B------:R-:W-:Y:S01]  /*1610*/  IMAD.MOV.U32 R157, RZ, RZ, R94 ;  /* 0x000000ffff9d7224 */ /* 0x000fe200078e005e */
[----:B------:R-:W-:Y:S01]  /*1620*/  MOV R93, R95 ;  /* 0x0000005f005d7202 */ /* 0x000fe20000000f00 */
[----:B------:R-:W-:-:S02]  /*1630*/  IMAD.MOV.U32 R158, RZ, RZ, R108 ;  /* 0x000000ffff9e7224 */ /* 0x000fc400078e006c */
[----:B------:R-:W-:Y:S02]  /*1640*/  IMAD.MOV.U32 R161, RZ, RZ, R98 ;  /* 0x000000ffffa17224 */ /* 0x000fe400078e0062 */
[----:B------:R-:W-:Y:S02]  /*1650*/  IMAD.MOV.U32 R162, RZ, RZ, R112 ;  /* 0x000000ffffa27224 */ /* 0x000fe400078e0070 */
[----:B------:R-:W-:Y:S02]  /*1660*/  IMAD.MOV.U32 R163, RZ, RZ, R114 ;  /* 0x000000ffffa37224 */ /* 0x000fe400078e0072 */
[----:B------:R-:W-:Y:S02]  /*1670*/  IMAD.MOV.U32 R165, RZ, RZ, R102 ;  /* 0x000000ffffa57224 */ /* 0x000fe400078e0066 */
[----:B------:R-:W-:Y:S02]  /*1680*/  IMAD.MOV.U32 R167, RZ, RZ, R118 ;  /* 0x000000ffffa77224 */ /* 0x000fe400078e0076 */
[----:B------:R-:W-:-:S02]  /*1690*/  IMAD.MOV.U32 R97, RZ, RZ, R99 ;  /* 0x000000ffff617224 */ /* 0x000fc400078e0063 */
[----:B------:R-:W-:Y:S02]  /*16a0*/  IMAD.MOV.U32 R101, RZ, RZ, R103 ;  /* 0x000000ffff657224 */ /* 0x000fe400078e0067 */
[----:B------:R-:W-:Y:S02]  /*16b0*/  IMAD.MOV.U32 R94, RZ, RZ, R109 ;  /* 0x000000ffff5e7224 */ /* 0x000fe400078e006d */
[----:B------:R-:W-:Y:S02]  /*16c0*/  IMAD.MOV.U32 R95, RZ, RZ, R111 ;  /* 0x000000ffff5f7224 */ /* 0x000fe400078e006f */
[----:B------:R-:W-:Y:S02]  /*16d0*/  IMAD.MOV.U32 R98, RZ, RZ, R113 ;  /* 0x000000ffff627224 */ /* 0x000fe400078e0071 */
[----:B------:R-:W-:Y:S02]  /*16e0*/  IMAD.MOV.U32 R99, RZ, RZ, R115 ;  /* 0x000000ffff637224 */ /* 0x000fe400078e0073 */
[----:B------:R-:W-:-:S02]  /*16f0*/  IMAD.MOV.U32 R102, RZ, RZ, R117 ;  /* 0x000000ffff667224 */ /* 0x000fc400078e0075 */
[----:B------:R-:W-:Y:S01]  /*1700*/  IMAD.MOV.U32 R103, RZ, RZ, R119 ;  /* 0x000000ffff677224 */ /* 0x000fe200078e0077 */
[-C--:B0-----:R-:W-:Y:S01]  /*1710*/  LEA R214, P0, R215, R88.reuse, 0x4 ;  /* 0x00000058d7d67211 */ /* 0x081fe200078020ff */
[----:B------:R-:W-:Y:S01]  /*1720*/  IMAD.MOV.U32 R154, RZ, RZ, R105 ;  /* 0x000000ffff9a7224 */ /* 0x000fe200078e0069 */
[C---:B------:R-:W-:Y:S01]  /*1730*/  LOP3.LUT R105, R12.reuse, 0x20, RZ, 0xfc, !PT ;  /* 0x000000200c697812 */ /* 0x040fe200078efcff */
[----:B------:R-:W-:Y:S01]  /*1740*/  STS.128 [R0+UR8+0x800], R156 ;  /* 0x0008009c00007988 */ /* 0x000fe20008000c08 */
[-C--:B------:R-:W-:Y:S01]  /*1750*/  LEA R212, P2, R213, R88.reuse, 0x9 ;  /* 0x00000058d5d47211 */ /* 0x080fe200078448ff */
[----:B------:R-:W-:Y:S01]  /*1760*/  IMAD.MOV.U32 R153, RZ, RZ, R91 ;  /* 0x000000ffff997224 */ /* 0x000fe200078e005b */
[C---:B------:R-:W-:Y:S01]  /*1770*/  LOP3.LUT R115, R12.reuse, 0x24, RZ, 0xfc, !PT ;  /* 0x000000240c737812 */ /* 0x040fe200078efcff */
[----:B------:R-:W-:Y:S01]  /*1780*/  STS.128 [R0+UR8+0x1000], R160 ;  /* 0x001000a000007988 */ /* 0x000fe20008000c08 */
[C---:B------:R-:W-:Y:S01]  /*1790*/  LOP3.LUT R113, R12.reuse, 0x28, RZ, 0xfc, !PT ;  /* 0x000000280c717812 */ /* 0x040fe200078efcff */
[----:B------:R-:W-:Y:S01]  /*17a0*/  IMAD.MOV.U32 R155, RZ, RZ, R107 ;  /* 0x000000ffff9b7224 */ /* 0x000fe200078e006b */
[-C--:B------:R-:W-:Y:S01]  /*17b0*/  LEA R210, P3, R211, R88.reuse, 0x9 ;  /* 0x00000058d3d27211 */ /* 0x080fe200078648ff */
[----:B------:R-:W-:Y:S01]  /*17c0*/  STS.128 [R0+UR8+0x1800], R164 ;  /* 0x001800a400007988 */ /* 0x000fe20008000c08 */
[----:B------:R-:W-:Y:S01]  /*17d0*/  LEA R208, P4, R209, R88, 0x9 ;  /* 0x00000058d1d07211 */ /* 0x000fe200078848ff */
[----:B------:R-:W-:Y:S01]  /*17e0*/  IMAD.SHL.U32 R18, R105, 0x80, RZ ;  /* 0x0000008069127824 */ /* 0x000fe200078e00ff */
[C---:B------:R-:W-:Y:S01]  /*17f0*/  LOP3.LUT R111, R12.reuse, 0x2c, RZ, 0xfc, !PT ;  /* 0x0000002c0c6f7812 */ /* 0x040fe200078efcff */
[----:B------:R0:W-:Y:S01]  /*1800*/  STS.128 [R3+UR8+0x800], R92 ;  /* 0x0008005c03007988 */ /* 0x0001e20008000c08 */
[----:B------:R-:W-:-:S02]  /*1810*/  LOP3.LUT R109, R12, 0x34, RZ, 0xfc, !PT ;  /* 0x000000340c6d7812 */ /* 0x000fc400078efcff */
[C---:B------:R-:W-:Y:S01]  /*1820*/  LOP3.LUT R107, R12.reuse, 0x38, RZ, 0xfc, !PT ;  /* 0x000000380c6b7812 */ /* 0x040fe200078efcff */
[----:B------:R1:W-:Y:S01]  /*1830*/  STS.128 [R3+UR8+0x1000], R96 ;  /* 0x0010006003007988 */ /* 0x0003e20008000c08 */
[C---:B------:R-:W-:Y:S02]  /*1840*/  LOP3.LUT R91, R12.reuse, 0x3c, RZ, 0xfc, !PT ;  /* 0x0000003c0c5b7812 */ /* 0x040fe400078efcff */
[----:B------:R-:W-:Y:S01]  /*1850*/  LOP3.LUT R117, R12, 0x54, RZ, 0xfc, !PT ;  /* 0x000000540c757812 */ /* 0x000fe200078efcff */
[----:B------:R2:W-:Y:S01]  /*1860*/  STS.128 [R3+UR8+0x1800], R100 ;  /* 0x0018006403007988 */ /* 0x0005e20008000c08 */
[-C--:B------:R-:W-:Y:S01]  /*1870*/  LEA.HI.X R215, R10, R89.reuse, RZ, 0x2, P0 ;  /* 0x000000590ad77211 */ /* 0x080fe200000f14ff */
[----:B------:R-:W-:Y:S01]  /*1880*/  IMAD.SHL.U32 R10, R207, 0x80, RZ ;  /* 0x00000080cf0a7824 */ /* 0x000fe200078e00ff */
[----:B------:R-:W-:Y:S01]  /*1890*/  LEA.HI.X R213, R6, R89, RZ, 0x2, P2 ;  /* 0x0000005906d57211 */ /* 0x000fe200010f14ff */
[----:B------:R-:W-:Y:S01]  /*18a0*/  IMAD.SHL.U32 R20, R115, 0x80, RZ ;  /* 0x0000008073147824 */ /* 0x000fe200078e00ff */
[----:B------:R-:W-:-:S02]  /*18b0*/  LOP3.LUT R116, R14, 0x1f, RZ, 0xc0, !PT ;  /* 0x0000001f0e747812 */ /* 0x000fc400078ec0ff */
[C---:B0-----:R-:W-:Y:S02]  /*18c0*/  LOP3.LUT R93, R12.reuse, 0x40, RZ, 0xfc, !PT ;  /* 0x000000400c5d7812 */ /* 0x041fe400078efcff */
[C---:B------:R-:W-:Y:S02]  /*18d0*/  LOP3.LUT R95, R12.reuse, 0x4c, RZ, 0xfc, !PT ;  /* 0x0000004c0c5f7812 */ /* 0x040fe400078efcff */
[C---:B-1----:R-:W-:Y:S02]  /*18e0*/  LOP3.LUT R97, R12.reuse, 0x30, RZ, 0xfc, !PT ;  /* 0x000000300c617812 */ /* 0x042fe400078efcff */
[C---:B------:R-:W-:Y:S02]  /*18f0*/  LOP3.LUT R99, R12.reuse, 0x50, RZ, 0xfc, !PT ;  /* 0x000000500c637812 */ /* 0x040fe400078efcff */
[C---:B--2---:R-:W-:Y:S02]  /*1900*/  LOP3.LUT R103, R12.reuse, 0x44, RZ, 0xfc, !PT ;  /* 0x000000440c677812 */ /* 0x044fe400078efcff */
[----:B------:R-:W-:Y:S01]  /*1910*/  LOP3.LUT R101, R12, 0x48, RZ, 0xfc, !PT ;  /* 0x000000480c657812 */ /* 0x000fe200078efcff */
[----:B------:R-:W-:Y:S01]  /*1920*/  IMAD.SHL.U32 R12, R205, 0x80, RZ ;  /* 0x00000080cd0c7824 */ /* 0x000fe200078e00ff */
[-C--:B------:R-:W-:Y:S01]  /*1930*/  LEA R206, P5, R207, R88.reuse, 0x9 ;  /* 0x00000058cfce7211 */ /* 0x080fe200078a48ff */
[----:B------:R-:W-:Y:S01]  /*1940*/  IMAD.SHL.U32 R14, R195, 0x80, RZ ;  /* 0x00000080c30e7824 */ /* 0x000fe200078e00ff */
[-C--:B------:R-:W-:Y:S01]  /*1950*/  LEA R204, P6, R205, R88.reuse, 0x9 ;  /* 0x00000058cdcc7211 */ /* 0x080fe200078c48ff */
[----:B------:R-:W-:Y:S01]  /*1960*/  IMAD.SHL.U32 R22, R113, 0x80, RZ ;  /* 0x0000008071167824 */ /* 0x000fe200078e00ff */
[----:B------:R-:W-:Y:S01]  /*1970*/  LEA R104, P2, R105, R88, 0x9 ;  /* 0x0000005869687211 */ /* 0x000fe200078448ff */
[----:B------:R0:W-:Y:S01]  /*1980*/  STS.128 [R3+UR8], R152 ;  /* 0x0000009803007988 */ /* 0x0001e20008000c08 */
[----:B------:R-:W-:-:S02]  /*1990*/  SHF.L.U32 R16, R193, 0x7, RZ ;  /* 0x00000007c1107819 */ /* 0x000fc400000006ff */
[-C--:B------:R-:W-:Y:S02]  /*19a0*/  LEA R192, P1, R193, R88.reuse, 0x9 ;  /* 0x00000058c1c07211 */ /* 0x080fe400078248ff */
[-C--:B------:R-:W-:Y:S02]  /*19b0*/  LEA.HI.X R211, R4, R89.reuse, RZ, 0x2, P3 ;  /* 0x0000005904d37211 */ /* 0x080fe400018f14ff */
[-C--:B------:R-:W-:Y:S02]  /*19c0*/  LEA.HI.X R209, R8, R89.reuse, RZ, 0x2, P4 ;  /* 0x0000005908d17211 */ /* 0x080fe400020f14ff */
[-C--:B------:R-:W-:Y:S02]  /*19d0*/  LEA R194, P0, R195, R88.reuse, 0x9 ;  /* 0x00000058c3c27211 */ /* 0x080fe400078048ff */
[-C--:B------:R-:W-:Y:S02]  /*19e0*/  LEA R114, P3, R115, R88.reuse, 0x9 ;  /* 0x0000005873727211 */ /* 0x080fe400078648ff */
[-C--:B------:R-:W-:Y:S01]  /*19f0*/  LEA R112, P4, R113, R88.reuse, 0x9 ;  /* 0x0000005871707211 */ /* 0x080fe200078848ff */
[----:B------:R-:W-:Y:S01]  /*1a00*/  IMAD.SHL.U32 R92, R111, 0x80, RZ ;  /* 0x000000806f5c7824 */ /* 0x000fe200078e00ff */
[-C--:B------:R-:W-:Y:S01]  /*1a10*/  LEA.HI.X R207, R10, R89.reuse, RZ, 0x2, P5 ;  /* 0x000000590acf7211 */ /* 0x080fe200028f14ff */
[----:B------:R-:W-:Y:S01]  /*1a20*/  IMAD.SHL.U32 R94, R97, 0x80, RZ ;  /* 0x00000080615e7824 */ /* 0x000fe200078e00ff */
[-C--:B------:R-:W-:Y:S01]  /*1a30*/  LEA.HI.X R205, R12, R89.reuse, RZ, 0x2, P6 ;  /* 0x000000590ccd7211 */ /* 0x080fe200030f14ff */
[----:B0-----:R-:W-:Y:S01]  /*1a40*/  IMAD.SHL.U32 R152, R91, 0x80, RZ ;  /* 0x000000805b987824 */ /* 0x001fe200078e00ff */
[-C--:B------:R-:W-:Y:S01]  /*1a50*/  LEA.HI.X R105, R18, R89.reuse, RZ, 0x2, P2 ;  /* 0x0000005912697211 */ /* 0x080fe200010f14ff */
[----:B------:R-:W-:Y:S01]  /*1a60*/  IMAD.SHL.U32 R98, R109, 0x80, RZ ;  /* 0x000000806d627824 */ /* 0x000fe200078e00ff */
[-C--:B------:R-:W-:Y:S01]  /*1a70*/  LEA R110, P5, R111, R88.reuse, 0x9 ;  /* 0x000000586f6e7211 */ /* 0x080fe200078a48ff */
[----:B------:R-:W-:Y:S01]  /*1a80*/  IMAD.SHL.U32 R154, R93, 0x80, RZ ;  /* 0x000000805d9a7824 */ /* 0x000fe200078e00ff */
[----:B------:R-:W-:Y:S01]  /*1a90*/  LEA R96, P6, R97, R88, 0x9 ;  /* 0x0000005861607211 */ /* 0x000fe200078c48ff */
[----:B------:R-:W-:Y:S01]  /*1aa0*/  IMAD.SHL.U32 R156, R103, 0x80, RZ ;  /* 0x00000080679c7824 */ /* 0x000fe200078e00ff */
[----:B------:R-:W-:-:S02]  /*1ab0*/  LEA.HI.X R193, R16, R89, RZ, 0x2, P1 ;  /* 0x0000005910c17211 */ /* 0x000fc400008f14ff */
[-C--:B------:R-:W-:Y:S02]  /*1ac0*/  LEA R90, P2, R91, R88.reuse, 0x9 ;  /* 0x000000585b5a7211 */ /* 0x080fe400078448ff */
[C---:B------:R-:W-:Y:S02]  /*1ad0*/  SHF.L.U32 R118, R107.reuse, 0x7, RZ ;  /* 0x000000076b767819 */ /* 0x040fe400000006ff */
[-C--:B------:R-:W-:Y:S02]  /*1ae0*/  LEA.HI.X R195, R14, R89.reuse, RZ, 0x2, P0 ;  /* 0x000000590ec37211 */ /* 0x080fe400000f14ff */
[----:B------:R-:W-:Y:S02]  /*1af0*/  LEA R106, P1, R107, R88, 0x9 ;  /* 0x000000586b6a7211 */ /* 0x000fe400078248ff */
[-C--:B------:R-:W-:Y:S02]  /*1b00*/  LEA.HI.X R115, R20, R89.reuse, RZ, 0x2, P3 ;  /* 0x0000005914737211 */ /* 0x080fe400018f14ff */
[----:B------:R-:W-:-:S02]  /*1b10*/  LEA.HI.X R113, R22, R89, RZ, 0x2, P4 ;  /* 0x0000005916717211 */ /* 0x000fc400020f14ff */
[-C--:B------:R-:W-:Y:S02]  /*1b20*/  LEA R108, P0, R109, R88.reuse, 0x9 ;  /* 0x000000586d6c7211 */ /* 0x080fe400078048ff */
[-C--:B------:R-:W-:Y:S02]  /*1b30*/  LEA R12, P3, R93, R88.reuse, 0x9 ;  /* 0x000000585d0c7211 */ /* 0x080fe400078648ff */
[-C--:B------:R-:W-:Y:S01]  /*1b40*/  LEA R102, P4, R103, R88.reuse, 0x9 ;  /* 0x0000005867667211 */ /* 0x080fe200078848ff */
[----:B------:R-:W-:Y:S01]  /*1b50*/  IMAD.SHL.U32 R158, R101, 0x80, RZ ;  /* 0x00000080659e7824 */ /* 0x000fe200078e00ff */
[-C--:B------:R-:W-:Y:S01]  /*1b60*/  LEA.HI.X R111, R92, R89.reuse, RZ, 0x2, P5 ;  /* 0x000000595c6f7211 */ /* 0x080fe200028f14ff */
[----:B------:R-:W-:Y:S01]  /*1b70*/  IMAD.SHL.U32 R160, R95, 0x80, RZ ;  /* 0x000000805fa07824 */ /* 0x000fe200078e00ff */
[-C--:B------:R-:W-:Y:S01]  /*1b80*/  LEA.HI.X R97, R94, R89.reuse, RZ, 0x2, P6 ;  /* 0x000000595e617211 */ /* 0x080fe200030f14ff */
[----:B------:R-:W-:Y:S01]  /*1b90*/  IMAD.SHL.U32 R166, R13, 0x80, RZ ;  /* 0x000000800da67824 */ /* 0x000fe200078e00ff */
        /* <DEDUP_REMOVED lines=18> */
[----:B------:R-:W-:Y:S01]  /*1cc0*/  BAR.SYNC.DEFER_BLOCKING 0x0 ;  /* 0x0000000000007b1d */ /* 0x000fe20000010000 */
[-C--:B------:R-:W-:Y:S01]  /*1cd0*/  LEA.HI.X R11, R160, R89.reuse, RZ, 0x2, P6 ;  /* 0x00000059a00b7211 */ /* 0x080fe200030f14ff */
[----:B------:R-:W-:Y:S01]  /*1ce0*/  IMAD.SHL.U32 R174, R5, 0x80, RZ ;  /* 0x0000008005ae7824 */ /* 0x000fe200078e00ff */
[-C--:B------:R-:W-:Y:S01]  /*1cf0*/  LEA R22, P5, R7, R88.reuse, 0x9 ;  /* 0x0000005807167211 */ /* 0x080fe200078a48ff */
[----:B------:R-:W-:Y:S01]  /*1d00*/  IMAD.SHL.U32 R176, R23, 0x80, RZ ;  /* 0x0000008017b07824 */ /* 0x000fe200078e00ff */
[----:B------:R-:W-:Y:S01]  /*1d10*/  LEA R16, P6, R5, R88, 0x9 ;  /* 0x0000005805107211 */ /* 0x000fe200078c48ff */
[----:B------:R-:W-:Y:S01]  /*1d20*/  IMAD.SHL.U32 R180, R19, 0x80, RZ ;  /* 0x0000008013b47824 */ /* 0x000fe200078e00ff */
[-C--:B------:R-:W-:Y:S01]  /*1d30*/  LEA.HI.X R95, R164, R89.reuse, RZ, 0x2, P1 ;  /* 0x00000059a45f7211 */ /* 0x080fe200008f14ff */
[----:B------:R-:W-:Y:S01]  /*1d40*/  IMAD.SHL.U32 R182, R17, 0x80, RZ ;  /* 0x0000008011b67824 */ /* 0x000fe200078e00ff */
[----:B------:R-:W-:Y:S01]  /*1d50*/  SHF.L.U32 R178, R21, 0x7, RZ ;  /* 0x0000000715b27819 */ /* 0x000fe200000006ff */
[----:B------:R-:W-:Y:S01]  /*1d60*/  IMAD.SHL.U32 R18, R15, 0x80, RZ ;  /* 0x000000800f127824 */ /* 0x000fe200078e00ff */
[----:B------:R-:W-:-:S02]  /*1d70*/  LEA.HI.X R99, R162, R89, RZ, 0x2, P0 ;  /* 0x00000059a2637211 */ /* 0x000fc400000f14ff */
[-C--:B------:R-:W-:Y:S02]  /*1d80*/  LEA R8, P1, R21, R88.reuse, 0x9 ;  /* 0x0000005815087211 */ /* 0x080fe400078248ff */
[-C--:B------:R-:W-:Y:S02]  /*1d90*/  LEA.HI.X R93, R166, R89.reuse, RZ, 0x2, P2 ;  /* 0x00000059a65d7211 */ /* 0x080fe400010f14ff */
[-C--:B------:R-:W-:Y:S02]  /*1da0*/  LEA.HI.X R5, R168, R89.reuse, RZ, 0x2, P3 ;  /* 0x00000059a8057211 */ /* 0x080fe400018f14ff */
[----:B------:R-:W-:Y:S02]  /*1db0*/  LEA.HI.X R7, R170, R89, RZ, 0x2, P4 ;  /* 0x00000059aa077211 */ /* 0x000fe400020f14ff */
[-C--:B------:R-:W-:Y:S02]  /*1dc0*/  LEA R14, P0, R23, R88.reuse, 0x9 ;  /* 0x00000058170e7211 */ /* 0x080fe400078048ff */
[-C--:B------:R-:W-:Y:S01]  /*1dd0*/  LEA R118, P2, R19, R88.reuse, 0x9 ;  /* 0x0000005813767211 */ /* 0x080fe200078448ff */
[----:B------:R-:W-:Y:S01]  /*1de0*/  IMAD.WIDE.U32 R214, R116, 0x4, R214 ;  /* 0x0000000474d67825 */ /* 0x000fe200078e00d6 */
[-C--:B------:R-:W-:Y:S01]  /*1df0*/  LEA R152, P3, R17, R88.reuse, 0x9 ;  /* 0x0000005811987211 */ /* 0x080fe200078648ff */
[----:B------:R-:W-:Y:S01]  /*1e00*/  LDS.128 R168, [R2+0x200] ;  /* 0x0002000002a87984 */ /* 0x000fe20000000c00 */
[----:B------:R-:W-:-:S02]  /*1e10*/  LEA R154, P4, R15, R88, 0x9 ;  /* 0x000000580f9a7211 */ /* 0x000fc400078848ff */
[-C--:B------:R-:W-:Y:S01]  /*1e20*/  LEA.HI.X R9, R178, R89.reuse, RZ, 0x2, P1 ;  /* 0x00000059b2097211 */ /* 0x080fe200008f14ff */
[----:B------:R-:W-:Y:S01]  /*1e30*/  IMAD.WIDE.U32 R20, R116, 0x4, R12 ;  /* 0x0000000474147825 */ /* 0x000fe200078e000c */
[-C--:B------:R-:W-:Y:S01]  /*1e40*/  LEA.HI.X R23, R172, R89.reuse, RZ, 0x2, P5 ;  /* 0x00000059ac177211 */ /* 0x080fe200028f14ff */
[----:B------:R-:W-:Y:S01]  /*1e50*/  LDS.128 R164, [R2+0x300] ;  /* 0x0003000002a47984 */ /* 0x000fe20000000c00 */
[-C--:B------:R-:W-:Y:S02]  /*1e60*/  LEA.HI.X R17, R174, R89.reuse, RZ, 0x2, P6 ;  /* 0x00000059ae117211 */ /* 0x080fe400030f14ff */
[-C--:B------:R-:W-:Y:S01]  /*1e70*/  LEA.HI.X R15, R176, R89.reuse, RZ, 0x2, P0 ;  /* 0x00000059b00f7211 */ /* 0x080fe200000f14ff */
[----:B------:R-:W-:Y:S01]  /*1e80*/  IMAD.WIDE.U32 R212, R116, 0x4, R212 ;  /* 0x0000000474d47825 */ /* 0x000fe200078e00d4 */
[-C--:B------:R-:W-:Y:S01]  /*1e90*/  LEA.HI.X R119, R180, R89.reuse, RZ, 0x2, P2 ;  /* 0x00000059b4777211 */ /* 0x080fe200010f14ff */
[----:B------:R-:W0:Y:S01]  /*1ea0*/  LDS.128 R176, [R2] ;  /* 0x0000000002b07984 */ /* 0x000e220000000c00 */
[----:B------:R-:W-:-:S02]  /*1eb0*/  LEA.HI.X R153, R182, R89, RZ, 0x2, P3 ;  /* 0x00000059b6997211 */ /* 0x000fc400018f14ff */
[----:B------:R-:W-:Y:S01]  /*1ec0*/  LEA.HI.X R155, R18, R89, RZ, 0x2, P4 ;  /* 0x00000059129b7211 */ /* 0x000fe200020f14ff */
[C---:B------:R-:W-:Y:S01]  /*1ed0*/  IMAD.WIDE.U32 R18, R116.reuse, 0x4, R90 ;  /* 0x0000000474127825 */ /* 0x040fe200078e005a */
[----:B------:R-:W-:Y:S03]  /*1ee0*/  LDS.128 R172, [R2+0x100] ;  /* 0x0001000002ac7984 */ /* 0x000fe60000000c00 */
[C---:B------:R-:W-:Y:S01]  /*1ef0*/  IMAD.WIDE.U32 R90, R116.reuse, 0x4, R4 ;  /* 0x00000004745a7825 */ /* 0x040fe200078e0004 */
[----:B------:R-:W-:Y:S03]  /*1f00*/  LDS.128 R160, [R2+0x500] ;  /* 0x0005000002a07984 */ /* 0x000fe60000000c00 */
[C---:B------:R-:W-:Y:S01]  /*1f10*/  IMAD.WIDE.U32 R88, R116.reuse, 0x4, R6 ;  /* 0x0000000474587825 */ /* 0x040fe200078e0006 */
[----:B------:R-:W-:Y:S03]  /*1f20*/  LDS.128 R156, [R2+0x600] ;  /* 0x00060000029c7984 */ /* 0x000fe60000000c00 */
[----:B------:R-:W-:-:S04]  /*1f30*/  IMAD.WIDE.U32 R12, R116, 0x4, R8 ;  /* 0x00000004740c7825 */ /* 0x000fc800078e0008 */
        /* <DEDUP_REMOVED lines=24> */
[----:B------:R-:W-:Y:S02]  /*20c0*/  IMAD.WIDE.U32 R4, R116, 0x4, R154 ;  /* 0x0000000474047825 */ /* 0x000fe400078e009a */
[----:B------:R-:W-:Y:S04]  /*20d0*/  LDS.128 R116, [R2+0x400] ;  /* 0x0004000002747984 */ /* 0x000fe80000000c00 */
[----:B------:R-:W-:Y:S01]  /*20e0*/  LDS.128 R152, [R2+0x700] ;  /* 0x0007000002987984 */ /* 0x000fe20000000c00 */
[----:B------:R-:W-:Y:S02]  /*20f0*/  IMAD.MOV.U32 R180, RZ, RZ, R24 ;  /* 0x000000ffffb47224 */ /* 0x000fe400078e0018 */
[----:B------:R-:W-:Y:S02]  /*2100*/  IMAD.MOV.U32 R184, RZ, RZ, R28 ;  /* 0x000000ffffb87224 */ /* 0x000fe400078e001c */
        /* <DEDUP_REMOVED lines=10> */
[----:B------:R-:W-:Y:S01]  /*21b0*/  IMAD.MOV.U32 R182, RZ, RZ, R40 ;  /* 0x000000ffffb67224 */ /* 0x000fe200078e0028 */
[----:B------:R-:W-:Y:S01]  /*21c0*/  BAR.SYNC.DEFER_BLOCKING 0x0 ;  /* 0x0000000000007b1d */ /* 0x000fe20000010000 */
        /* <DEDUP_REMOVED lines=11> */
[----:B------:R-:W-:Y:S01]  /*2280*/  MOV R39, R55 ;  /* 0x0000003700277202 */ /* 0x000fe20000000f00 */
[----:B------:R-:W-:Y:S02]  /*2290*/  IMAD.MOV.U32 R26, RZ, RZ, R41 ;  /* 0x000000ffff1a7224 */ /* 0x000fe400078e0029 */
[----:B------:R-:W-:Y:S02]  /*22a0*/  IMAD.MOV.U32 R27, RZ, RZ, R43 ;  /* 0x000000ffff1b7224 */ /* 0x000fe400078e002b */
[----:B------:R-:W-:Y:S02]  /*22b0*/  IMAD.MOV.U32 R30, RZ, RZ, R45 ;  /* 0x000000ffff1e7224 */ /* 0x000fe400078e002d */
[----:B------:R-:W-:Y:S02]  /*22c0*/  IMAD.MOV.U32 R31, RZ, RZ, R47 ;  /* 0x000000ffff1f7224 */ /* 0x000fe400078e002f */
[----:B------:R-:W-:-:S02]  /*22d0*/  IMAD.MOV.U32 R34, RZ, RZ, R49 ;  /* 0x000000ffff227224 */ /* 0x000fc400078e0031 */
[----:B------:R-:W-:Y:S02]  /*22e0*/  IMAD.MOV.U32 R35, RZ, RZ, R51 ;  /* 0x000000ffff237224 */ /* 0x000fe400078e0033 */
[----:B------:R-:W-:Y:S01]  /*22f0*/  IMAD.MOV.U32 R38, RZ, RZ, R53 ;  /* 0x000000ffff267224 */ /* 0x000fe200078e0035 */
[----:B------:R-:W-:Y:S04]  /*2300*/  STS.128 [R0+UR8], R180 ;  /* 0x000000b400007988 */ /* 0x000fe80008000c08 */
[----:B------:R-:W-:Y:S04]  /*2310*/  STS.128 [R0+UR8+0x800], R184 ;  /* 0x000800b800007988 */ /* 0x000fe80008000c08 */
[----:B------:R-:W-:Y:S04]  /*2320*/  STS.128 [R0+UR8+0x1000], R188 ;  /* 0x001000bc00007988 */ /* 0x000fe80008000c08 */
[----:B------:R1:W-:Y:S04]  /*2330*/  STS.128 [R0+UR8+0x1800], R196 ;  /* 0x001800c400007988 */ /* 0x0003e80008000c08 */
[----:B------:R-:W-:Y:S04]  /*2340*/  STS.128 [R3+UR8], R24 ;  /* 0x0000001803007988 */ /* 0x000fe80008000c08 */
[----:B------:R-:W-:Y:S04]  /*2350*/  STS.128 [R3+UR8+0x800], R28 ;  /* 0x0008001c03007988 */ /* 0x000fe80008000c08 */
[----:B------:R-:W-:Y:S04]  /*2360*/  STS.128 [R3+UR8+0x1000], R32 ;  /* 0x0010002003007988 */ /* 0x000fe80008000c08 */
[----:B------:R-:W-:Y:S01]  /*2370*/  STS.128 [R3+UR8+0x1800], R36 ;  /* 0x0018002403007988 */ /* 0x000fe20008000c08 */
[----:B------:R-:W-:Y:S01]  /*2380*/  BAR.SYNC.DEFER_BLOCKING 0x0 ;  /* 0x0000000000007b1d */ /* 0x000fe20000010000 */
[----:B-1----:R-:W-:Y:S01]  /*2390*/  IMAD.MOV.U32 R196, RZ, RZ, R132 ;  /* 0x000000ffffc47224 */ /* 0x002fe200078e0084 */
[----:B------:R-:W-:Y:S01]  /*23a0*/  MOV R186, R140 ;  /* 0x0000008c00ba7202 */ /* 0x000fe20000000f00 */
[----:B------:R-:W-:Y:S01]  /*23b0*/  IMAD.MOV.U32 R183, RZ, RZ, R138 ;  /* 0x000000ffffb77224 */ /* 0x000fe200078e008a */
[----:B------:R-:W-:Y:S01]  /*23c0*/  MOV R197, R134 ;  /* 0x0000008600c57202 */ /* 0x000fe20000000f00 */
[----:B------:R-:W-:Y:S01]  /*23d0*/  IMAD.MOV.U32 R203, RZ, RZ, R139 ;  /* 0x000000ffffcb7224 */ /* 0x000fe200078e008b */
[----:B------:R-:W-:Y:S04]  /*23e0*/  LDS.128 R36, [R2] ;  /* 0x0000000002247984 */ /* 0x000fe80000000c00 */
[----:B------:R-:W-:Y:S04]  /*23f0*/  LDS.128 R52, [R2+0x100] ;  /* 0x0001000002347984 */ /* 0x000fe80000000c00 */
[----:B------:R-:W-:Y:S04]  /*2400*/  LDS.128 R24, [R2+0x200] ;  /* 0x0002000002187984 */ /* 0x000fe80000000c00 */
[----:B------:R-:W-:Y:S04]  /*2410*/  LDS.128 R48, [R2+0x300] ;  /* 0x0003000002307984 */ /* 0x000fe80000000c00 */
[----:B------:R-:W-:Y:S04]  /*2420*/  LDS.128 R44, [R2+0x400] ;  /* 0x00040000022c7984 */ /* 0x000fe80000000c00 */
[----:B------:R-:W-:Y:S04]  /*2430*/  LDS.128 R40, [R2+0x500] ;  /* 0x0005000002287984 */ /* 0x000fe80000000c00 */
[----:B------:R-:W-:Y:S04]  /*2440*/  LDS.128 R32, [R2+0x600] ;  /* 0x0006000002207984 */ /* 0x000fe80000000c00 */
[----:B------:R-:W-:Y:S01]  /*2450*/  LDS.128 R28, [R2+0x700] ;  /* 0x00070000021c7984 */ /* 0x000fe20000000c00 */
[----:B------:R-:W-:-:S02]  /*2460*/  IMAD.MOV.U32 R132, RZ, RZ, R133 ;  /* 0x000000ffff847224 */ /* 0x000fc400078e0085 */
[----:B------:R-:W-:Y:S02]  /*2470*/  IMAD.MOV.U32 R180, RZ, RZ, R120 ;  /* 0x000000ffffb47224 */ /* 0x000fe400078e0078 */
[----:B------:R-:W-:Y:S02]  /*2480*/  IMAD.MOV.U32 R181, RZ, RZ, R122 ;  /* 0x000000ffffb57224 */ /* 0x000fe400078e007a */
[----:B------:R-:W-:Y:S01]  /*2490*/  IMAD.MOV.U32 R182, RZ, RZ, R136 ;  /* 0x000000ffffb67224 */ /* 0x000fe200078e0088 */
[----:B------:R-:W-:Y:S01]  /*24a0*/  BAR.SYNC.DEFER_BLOCKING 0x0 ;  /* 0x0000000000007b1d */ /* 0x000fe20000010000 */
[----:B------:R-:W-:Y:S01]  /*24b0*/  IMAD.MOV.U32 R184, RZ, RZ, R124 ;  /* 0x000000ffffb87224 */ /* 0x000fe200078e007c */
[----:B------:R-:W-:Y:S01]  /*24c0*/  MOV R136, R125 ;  /* 0x0000007d00887202 */ /* 0x000fe20000000f00 */
        /* <DEDUP_REMOVED lines=10> */
[----:B------:R-:W-:Y:S01]  /*2570*/  IMAD.MOV.U32 R139, RZ, RZ, R143 ;  /* 0x000000ffff8b7224 */ /* 0x000fe200078e008f */
[----:B------:R-:W-:Y:S01]  /*2580*/  MOV R143, R147 ;  /* 0x00000093008f7202 */ /* 0x000fe20000000f00 */
        /* <DEDUP_REMOVED lines=18> */
[----:B------:R-:W-:-:S02]  /*26b0*/  IMAD.MOV.U32 R120, RZ, RZ, R56 ;  /* 0x000000ffff787224 */ /* 0x000fc400078e0038 */
[----:B------:R-:W-:Y:S02]  /*26c0*/  IMAD.MOV.U32 R124, RZ, RZ, R60 ;  /* 0x000000ffff7c7224 */ /* 0x000fe400078e003c */
[----:B------:R-:W-:Y:S01]  /*26d0*/  IMAD.MOV.U32 R128, RZ, RZ, R64 ;  /* 0x000000ffff807224 */ /* 0x000fe200078e0040 */
[----:B------:R-:W2:Y:S04]  /*26e0*/  LDS.128 R132, [R2] ;  /* 0x0000000002847984 */ /* 0x000ea80000000c00 */
[----:B------:R-:W3:Y:S04]  /*26f0*/  LDS.128 R136, [R2+0x100] ;  /* 0x0001000002887984 */ /* 0x000ee80000000c00 */
[----:B------:R-:W4:Y:S04]  /*2700*/  LDS.128 R140, [R2+0x200] ;  /* 0x00020000028c7984 */ /* 0x000f280000000c00 */
[----:B------:R-:W5:Y:S04]  /*2710*/  LDS.128 R144, [R2+0x300] ;  /* 0x0003000002907984 */ /* 0x000f680000000c00 */
[----:B------:R-:W5:Y:S04]  /*2720*/  LDS.128 R148, [R2+0x400] ;  /* 0x0004000002947984 */ /* 0x000f680000000c00 */
[----:B------:R-:W5:Y:S04]  /*2730*/  LDS.128 R180, [R2+0x500] ;  /* 0x0005000002b47984 */ /* 0x000f680000000c00 */
[----:B------:R-:W5:Y:S04]  /*2740*/  LDS.128 R184, [R2+0x600] ;  /* 0x0006000002b87984 */ /* 0x000f680000000c00 */
[----:B------:R-:W5:Y:S01]  /*2750*/  LDS.128 R188, [R2+0x700] ;  /* 0x0007000002bc7984 */ /* 0x000f620000000c00 */
[----:B-1----:R-:W-:Y:S01]  /*2760*/  IMAD.MOV.U32 R196, RZ, RZ, R68 ;  /* 0x000000ffffc47224 */ /* 0x002fe200078e0044 */
        /* <DEDUP_REMOVED lines=29> */
[----:B------:R-:W-:Y:S04]  /*2940*/  STS.128 [R0+UR8], R120 ;  /* 0x0000007800007988 */ /* 0x000fe80008000c08 */
[----:B------:R-:W-:Y:S04]  /*2950*/  STS.128 [R0+UR8+0x800], R124 ;  /* 0x0008007c00007988 */ /* 0x000fe80008000c08 */
[----:B------:R-:W-:Y:S04]  /*2960*/  STS.128 [R0+UR8+0x1000], R128 ;  /* 0x0010008000007988 */ /* 0x000fe80008000c08 */
[----:B------:R-:W-:Y:S04]  /*2970*/  STS.128 [R0+UR8+0x1800], R196 ;  /* 0x001800c400007988 */ /* 0x000fe80008000c08 */
[----:B------:R-:W-:Y:S04]  /*2980*/  STS.128 [R3+UR8], R56 ;  /* 0x0000003803007988 */ /* 0x000fe80008000c08 */
[----:B------:R-:W-:Y:S04]  /*2990*/  STS.128 [R3+UR8+0x800], R60 ;  /* 0x0008003c03007988 */ /* 0x000fe80008000c08 */
[----:B------:R-:W-:Y:S04]  /*29a0*/  STS.128 [R3+UR8+0x1000], R64 ;  /* 0x0010004003007988 */ /* 0x000fe80008000c08 */
[----:B------:R-:W-:Y:S01]  /*29b0*/  STS.128 [R3+UR8+0x1800], R68 ;  /* 0x0018004403007988 */ /* 0x000fe20008000c08 */
[----:B------:R-:W-:Y:S06]  /*29c0*/  BAR.SYNC.DEFER_BLOCKING 0x0 ;  /* 0x0000000000007b1d */ /* 0x000fec0000010000 */
[----:B------:R-:W1:Y:S04]  /*29d0*/  LDS.128 R56, [R2] ;  /* 0x0000000002387984 */ /* 0x000e680000000c00 */
[----:B------:R-:W1:Y:S04]  /*29e0*/  LDS.128 R60, [R2+0x100] ;  /* 0x00010000023c7984 */ /* 0x000e680000000c00 */
[----:B------:R-:W1:Y:S04]  /*29f0*/  LDS.128 R64, [R2+0x200] ;  /* 0x0002000002407984 */ /* 0x000e680000000c00 */
[----:B------:R-:W1:Y:S04]  /*2a00*/  LDS.128 R68, [R2+0x300] ;  /* 0x0003000002447984 */ /* 0x000e680000000c00 */
[----:B------:R-:W1:Y:S04]  /*2a10*/  LDS.128 R72, [R2+0x400] ;  /* 0x0004000002487984 */ /* 0x000e680000000c00 */
[----:B------:R-:W1:Y:S04]  /*2a20*/  LDS.128 R76, [R2+0x500] ;  /* 0x00050000024c7984 */ /* 0x000e680000000c00 */
[----:B------:R-:W1:Y:S04]  /*2a30*/  LDS.128 R80, [R2+0x600] ;  /* 0x0006000002507984 */ /* 0x000e680000000c00 */
[----:B------:R-:W1:Y:S04]  /*2a40*/  LDS.128 R84, [R2+0x700] ;  /* 0x0007000002547984 */ /* 0x000e680000000c00 */
[----:B0-----:R-:W-:Y:S04]  /*2a50*/  STG.E desc[UR10][R214.64], R176 ;  /* 0x000000b0d6007986 */ /* 0x001fe8000c10190a */
[----:B------:R-:W-:Y:S04]  /*2a60*/  STG.E desc[UR10][R214.64+0x80], R178 ;  /* 0x000080b2d6007986 */ /* 0x000fe8000c10190a */
[----:B--2---:R-:W-:Y:S04]  /*2a70*/  STG.E desc[UR10][R214.64+0x100], R132 ;  /* 0x00010084d6007986 */ /* 0x004fe8000c10190a */
[----:B------:R-:W-:Y:S04]  /*2a80*/  STG.E desc[UR10][R214.64+0x180], R134 ;  /* 0x00018086d6007986 */ /* 0x000fe8000c10190a */
[----:B------:R-:W-:Y:S04]  /*2a90*/  STG.E desc[UR10][R212.64], R172 ;  /* 0x000000acd4007986 */ /* 0x000fe8000c10190a */
[----:B------:R-:W-:Y:S04]  /*2aa0*/  STG.E desc[UR10][R212.64+0x80], R174 ;  /* 0x000080aed4007986 */ /* 0x000fe8000c10190a */
[----:B---3--:R-:W-:Y:S04]  /*2ab0*/  STG.E desc[UR10][R212.64+0x100], R136 ;  /* 0x00010088d4007986 */ /* 0x008fe8000c10190a */
[----:B------:R-:W-:Y:S04]  /*2ac0*/  STG.E desc[UR10][R212.64+0x180], R138 ;  /* 0x0001808ad4007986 */ /* 0x000fe8000c10190a */
        /* <DEDUP_REMOVED lines=10> */
[----:B----4-:R-:W-:Y:S04]  /*2b70*/  STG.E desc[UR10][R206.64+0x100], R140 ;  /* 0x0001008cce007986 */ /* 0x010fe8000c10190a */
[----:B------:R-:W-:Y:S04]  /*2b80*/  STG.E desc[UR10][R206.64+0x180], R142 ;  /* 0x0001808ece007986 */ /* 0x000fe8000c10190a */
[----:B------:R-:W-:Y:S04]  /*2b90*/  STG.E desc[UR10][R204.64], R164 ;  /* 0x000000a4cc007986 */ /* 0x000fe8000c10190a */
[----:B------:R-:W-:Y:S04]  /*2ba0*/  STG.E desc[UR10][R204.64+0x80], R166 ;  /* 0x000080a6cc007986 */ /* 0x000fe8000c10190a */
[----:B-----5:R-:W-:Y:S04]  /*2bb0*/  STG.E desc[UR10][R204.64+0x100], R144 ;  /* 0x00010090cc007986 */ /* 0x020fe8000c10190a */
        /* <DEDUP_REMOVED lines=43> */
[----:B-1----:R-:W-:Y:S04]  /*2e70*/  STG.E desc[UR10][R20.64+0x100], R56 ;  /* 0x0001003814007986 */ /* 0x002fe8000c10190a */
        /* <DEDUP_REMOVED lines=60> */
[----:B------:R-:W-:Y:S01]  /*3240*/  STG.E desc[UR10][R4.64+0x180], R87 ;  /* 0x0001805704007986 */ /* 0x000fe2000c10190a */
[----:B------:R-:W-:Y:S05]  /*3250*/  EXIT ;  /* 0x000000000000794d */ /* 0x000fea0003800000 */
.L_x_0:
[----:B------:R-:W-:-:S00]  /*3260*/  BRA `(.L_x_0) ;  /* 0xfffffffc00fc7947 */ /* 0x000fc0000383ffff */
[----:B------:R-:W-:-:S00]  /*3270*/  NOP ;  /* 0x0000000000007918 */ /* 0x000fc00000000000 */
        /* <DEDUP_REMOVED lines=8> */
.L_x_1:


//--------------------- .nv.shared.gluon_mma      --------------------------
	.section	.nv.shared.gluon_mma,"aw",@nobits
	.sectionflags	@""
	.align	16
	.zero		1024


//--------------------- .nv.shared.reserved.0     --------------------------
	.section	.nv.shared.reserved.0,"aw",@nobits
	.weak		__nv_reservedSMEM_offset_0_alias
	.size		__nv_reservedSMEM_offset_0_alias, 0, 0
	.other		__nv_reservedSMEM_offset_0_alias,@"STO_CUDA_RESERVED_SHARED STV_DEFAULT"
__nv_reservedSMEM_offset_0_alias:
	.zero		0


//--------------------- .nv.constant0.gluon_mma   --------------------------
	.section	.nv.constant0.gluon_mma,"a",@progbits
	.sectionflags	@""
	.align	4
.nv.constant0.gluon_mma:
	.zero		568


//--------------------- SYMBOLS --------------------------

	.type		.nv.reservedSmem.offset0,@object
	.size		.nv.reservedSmem.offset0,0x4
